def gluon_mma(
    a_ptr,
    b_ptr,
    c_ptr,
    M: gl.constexpr,
    N: gl.constexpr,
    K: gl.constexpr,
    BLK_A: gl.constexpr,
    BLK_B: gl.constexpr,
    SHARED_A: gl.constexpr,
    SHARED_B: gl.constexpr,
    ACC_LAYOUT: gl.constexpr,
    TMEM_LAYOUT: gl.constexpr,
    USE_TCGEN05: gl.constexpr,
    IS_ASYNC: gl.constexpr,
):
    offs_m = gl.arange(0, M, layout=gl.SliceLayout(1, BLK_A))
    offs_ka = gl.arange(0, K, layout=gl.SliceLayout(0, BLK_A))
    offs_kb = gl.arange(0, K, layout=gl.SliceLayout(1, BLK_B))
    offs_n = gl.arange(0, N, layout=gl.SliceLayout(0, BLK_B))
    a = gl.load(a_ptr + offs_m[:, None] * K + offs_ka[None, :])
    b = gl.load(b_ptr + offs_kb[:, None] * N + offs_n[None, :])
    a_smem = gl.allocate_shared_memory(a.dtype, [M, K], SHARED_A, a)
    b_smem = gl.allocate_shared_memory(b.dtype, [K, N], SHARED_B, b)

    if USE_TCGEN05:
        fence_async_shared()
        bar = gl.allocate_shared_memory(gl.int64, [1], mbarrier.MBarrierLayout())
        mbarrier.init(bar, count=1)
        acc_tmem = allocate_tensor_memory(gl.float32, [M, N], TMEM_LAYOUT)
        tcgen05_mma(a_smem, b_smem, acc_tmem, use_acc=False)
        tcgen05_commit(bar)
        mbarrier.wait(bar, phase=0)
        mbarrier.invalidate(bar)
        acc = acc_tmem.load(ACC_LAYOUT)
    else:
        acc = gl.zeros([M, N], dtype=gl.float32, layout=ACC_LAYOUT)
        acc = hopper.warpgroup_mma(a_smem, b_smem, acc, is_async=IS_ASYNC)
        if IS_ASYNC:
            acc = hopper.warpgroup_mma_wait(num_outstanding=0, deps=[acc])

    out_layout: gl.constexpr = gl.BlockedLayout(
        [1, 1], [1, 32], [gl.num_warps(), 1], [1, 0]
    )
    acc = gl.convert_layout(acc, out_layout)
    offs_cm = gl.arange(0, M, layout=gl.SliceLayout(1, out_layout))
    offs_cn = gl.arange(0, N, layout=gl.SliceLayout(0, out_layout))
    gl.store(c_ptr + offs_cm[:, None] * N + offs_cn[None, :], acc)

# config = {"BLOCK_K": 128, "BLOCK_M": 256, "BLOCK_N": 64, "arch": "sm_100", "dtype": "fp16", "is_async": 1, "num_warps": 4}
# arch = sm_100


// ===== COMPILED SASS (sm_100a) =====

	.target	sm_100a

	.elftype	@"ET_EXEC"


//--------------------- .note.nv.tkinfo           --------------------------
	.section	.note.nv.tkinfo,"",@"SHT_NOTE"
	.sectionflags	@"SHF_NOTE_NV_TKINFO"
	.tkinfo
        /*0018*/ 	.word	0x00000081
        /*0030*/ 	.string	""
        /*0030*/ 	.string	"ptxas-blackwell"
        /*0030*/ 	.string	"Cuda compilation tools, release 12.9, V12.9.86"
        /*0030*/ 	.string	"Build cuda_12.9.r12.9/compiler.36037853_0"
        /*0030*/ 	.string	"-v  -suppress-debug-info  -lineinfo  -arch sm_100a "



//--------------------- .note.nv.cuver            --------------------------
	.section	.note.nv.cuver,"",@"SHT_NOTE"
	.sectionflags	@"SHF_NOTE_NV_CUVER"
        /*0018*/ 	.short	0x0001
        /*001a*/ 	.short	0x0064
        /*001c*/ 	.short	0x0001
        /*001e*/ 	.short	0x0000
        /*0020*/ 	.short	0x0001
        /*0022*/ 	.short	0x0000


//--------------------- .nv.info                  --------------------------
	.section	.nv.info,"",@"SHT_CUDA_INFO"
	.align	4


	//----- nvinfo : EIATTR_REGCOUNT
	.align		4
        /*0000*/ 	.byte	0x04, 0x2f
        /*0002*/ 	.short	(.L_4 - .L_3)
	.align		4
.L_3:
        /*0004*/ 	.word	index@(gluon_mma)
        /*0008*/ 	.word	0x000000fe


	//----- nvinfo : EIATTR_FRAME_SIZE
	.align		4
.L_4:
        /*000c*/ 	.byte	0x04, 0x11
        /*000e*/ 	.short	(.L_6 - .L_5)
	.align		4
.L_5:
        /*0010*/ 	.word	index@($__internal_2_$__cuda_sm10x_tcgen05_guardrail_trap_unallocated_columns_being_dealloced)
        /*0014*/ 	.word	0x00000000


	//----- nvinfo : EIATTR_FRAME_SIZE
	.align		4
.L_6:
        /*0018*/ 	.byte	0x04, 0x11
        /*001a*/ 	.short	(.L_8 - .L_7)
	.align		4
.L_7:
        /*001c*/ 	.word	index@($__internal_1_$__cuda_sm10x_tcgen05_guardrail_trap_phase_invalid_during_alloc)
        /*0020*/ 	.word	0x00000000


	//----- nvinfo : EIATTR_FRAME_SIZE
	.align		4
.L_8:
        /*0024*/ 	.byte	0x04, 0x11
        /*0026*/ 	.short	(.L_10 - .L_9)
	.align		4
.L_9:
        /*0028*/ 	.word	index@($__internal_0_$__cuda_sm10x_tcgen05_guardrail_trap_col_being_dealloced_not_returned_by_alloc)
        /*002c*/ 	.word	0x00000000


	//----- nvinfo : EIATTR_FRAME_SIZE
	.align		4
.L_10:
        /*0030*/ 	.byte	0x04, 0x11
        /*0032*/ 	.short	(.L_12 - .L_11)
	.align		4
.L_11:
        /*0034*/ 	.word	index@(gluon_mma)
        /*0038*/ 	.word	0x00000000


	//----- nvinfo : EIATTR_MIN_STACK_SIZE
	.align		4
.L_12:
        /*003c*/ 	.byte	0x04, 0x12
        /*003e*/ 	.short	(.L_14 - .L_13)
	.align		4
.L_13:
        /*0040*/ 	.word	index@(gluon_mma)
        /*0044*/ 	.word	0x00000000
.L_14:


//--------------------- .nv.info.gluon_mma        --------------------------
	.section	.nv.info.gluon_mma,"",@"SHT_CUDA_INFO"
	.sectionflags	@""
	.align	4


	//----- nvinfo : EIATTR_CUDA_API_VERSION
	.align		4
        /*0000*/ 	.byte	0x04, 0x37
        /*0002*/ 	.short	(.L_16 - .L_15)
.L_15:
        /*0004*/ 	.word	0x00000081


	//----- nvinfo : EIATTR_KPARAM_INFO
	.align		4
.L_16:
        /*0008*/ 	.byte	0x04, 0x17
        /*000a*/ 	.short	(.L_18 - .L_17)
.L_17:
        /*000c*/ 	.word	0x00000000
        /*0010*/ 	.short	0x0004
        /*0012*/ 	.short	0x0020
        /*0014*/ 	.byte	0x00, 0xf4, 0x21, 0x00


	//----- nvinfo : EIATTR_KPARAM_INFO
	.align		4
.L_18:
        /*0018*/ 	.byte	0x04, 0x17
        /*001a*/ 	.short	(.L_20 - .L_19)
.L_19:
        /*001c*/ 	.word	0x00000000
        /*0020*/ 	.short	0x0003
        /*0022*/ 	.short	0x0018
        /*0024*/ 	.byte	0x00, 0xf4, 0x21, 0x00


	//----- nvinfo : EIATTR_KPARAM_INFO
	.align		4
.L_20:
        /*0028*/ 	.byte	0x04, 0x17
        /*002a*/ 	.short	(.L_22 - .L_21)
.L_21:
        /*002c*/ 	.word	0x00000000
        /*0030*/ 	.short	0x0002
        /*0032*/ 	.short	0x0010
        /*0034*/ 	.byte	0x00, 0xf4, 0x21, 0x00


	//----- nvinfo : EIATTR_KPARAM_INFO
	.align		4
.L_22:
        /*0038*/ 	.byte	0x04, 0x17
        /*003a*/ 	.short	(.L_24 - .L_23)
.L_23:
        /*003c*/ 	.word	0x00000000
        /*0040*/ 	.short	0x0001
        /*0042*/ 	.short	0x0008
        /*0044*/ 	.byte	0x00, 0xf4, 0x21, 0x00


	//----- nvinfo : EIATTR_KPARAM_INFO
	.align		4
.L_24:
        /*0048*/ 	.byte	0x04, 0x17
        /*004a*/ 	.short	(.L_26 - .L_25)
.L_25:
        /*004c*/ 	.word	0x00000000
        /*0050*/ 	.short	0x0000
        /*0052*/ 	.short	0x0000
        /*0054*/ 	.byte	0x00, 0xf4, 0x21, 0x00


	//----- nvinfo : EIATTR_AT_ENTRY_FRAGMENTS
	.align		4
.L_26:
        /*0058*/ 	.byte	0x04, 0x4f
        /*005a*/ 	.short	(.L_28 - .L_27)


	//   ....[0]....
.L_27:
        /*005c*/ 	.word	0x00000004


	//----- nvinfo : EIATTR_RESERVED_SMEM_USED
	.align		4
.L_28:
        /*0060*/ 	.byte	0x01, 0x41
	.zero		2


	//----- nvinfo : EIATTR_SPARSE_MMA_MASK
	.align		4
        /*0064*/ 	.byte	0x03, 0x50
        /*0066*/ 	.short	0x0000


	//----- nvinfo : EIATTR_TCGEN05_1CTA_USED
	.align		4
        /*0068*/ 	.byte	0x01, 0x51
	.zero		2


	//----- nvinfo : EIATTR_MAXREG_COUNT
	.align		4
        /*006c*/ 	.byte	0x03, 0x1b
        /*006e*/ 	.short	0x00ff


	//----- nvinfo : EIATTR_NUM_BARRIERS
	.align		4
        /*0070*/ 	.byte	0x02, 0x4c
        /*0072*/ 	.byte	0x01
	.zero		1


	//----- nvinfo : EIATTR_INT_WARP_WIDE_INSTR_OFFSETS
	.align		4
        /*0074*/ 	.byte	0x04, 0x31
        /*0076*/ 	.short	(.L_30 - .L_29)


	//   ....[0]....
.L_29:
        /*0078*/ 	.word	0x00004430


	//   ....[1]....
        /*007c*/ 	.word	0x00004470


	//   ....[2]....
        /*0080*/ 	.word	0x000052c0


	//   ....[3]....
        /*0084*/ 	.word	0x000052d0


	//   ....[4]....
        /*0088*/ 	.word	0x00007bd0


	//   ....[5]....
        /*008c*/ 	.word	0x00007c20


	//----- nvinfo : EIATTR_COOP_GROUP_MASK_REGIDS
	.align		4
.L_30:
        /*0090*/ 	.byte	0x04, 0x29
        /*0092*/ 	.short	(.L_32 - .L_31)


	//   ....[0]....
.L_31:
        /*0094*/ 	.word	0xffffffff


	//   ....[1]....
        /*0098*/ 	.word	0xffffffff


	//   ....[2]....
        /*009c*/ 	.word	0xffffffff


	//   ....[3]....
        /*00a0*/ 	.word	0xffffffff


	//----- nvinfo : EIATTR_COOP_GROUP_INSTR_OFFSETS
	.align		4
.L_32:
        /*00a4*/ 	.byte	0x04, 0x28
        /*00a6*/ 	.short	(.L_34 - .L_33)


	//   ....[0]....
.L_33:
        /*00a8*/ 	.word	0x00000050


	//   ....[1]....
        /*00ac*/ 	.word	0x00000310


	//   ....[2]....
        /*00b0*/ 	.word	0x00007a60


	//   ....[3]....
        /*00b4*/ 	.word	0x00007cd0


	//----- nvinfo : EIATTR_VRC_CTA_INIT_COUNT
	.align		4
.L_34:
        /*00b8*/ 	.byte	0x02, 0x4a
        /*00ba*/ 	.byte	0x80
	.zero		1


	//----- nvinfo : EIATTR_MBARRIER_INSTR_OFFSETS
	.align		4
        /*00bc*/ 	.byte	0x04, 0x39
        /*00be*/ 	.short	(.L_36 - .L_35)


	//   ....[0]....
.L_35:
        /*00c0*/ 	.word	0x00004c40
        /*00c4*/ 	.word	0x000000ff
        /*00c8*/ 	.word	0x00014000
        /*00cc*/ 	.short	0x0100
        /*00ce*/ 	.byte	0x05
	.zero		1


	//   ....[1]....
        /*00d0*/ 	.word	0x00005310
        /*00d4*/ 	.word	0x000000ff
        /*00d8*/ 	.word	0x00014000
        /*00dc*/ 	.short	0x010a
        /*00de*/ 	.byte	0x05
	.zero		1


	//   ....[2]....
        /*00e0*/ 	.word	0x00005490
        /*00e4*/ 	.word	0x000000ff
        /*00e8*/ 	.word	0x00014000
        /*00ec*/ 	.short	0x0108
        /*00ee*/ 	.byte	0x05
	.zero		1


	//   ....[3]....
        /*00f0*/ 	.word	0x00007cf0
        /*00f4*/ 	.word	0x000000ff
        /*00f8*/ 	.word	0x00014000
        /*00fc*/ 	.short	0x010a
        /*00fe*/ 	.byte	0x05
	.zero		1


	//----- nvinfo : EIATTR_NUM_MBARRIERS
	.align		4
.L_36:
        /*0100*/ 	.byte	0x03, 0x38
        /*0102*/ 	.short	0x0001


	//----- nvinfo : EIATTR_EXIT_INSTR_OFFSETS
	.align		4
        /*0104*/ 	.byte	0x04, 0x1c
        /*0106*/ 	.short	(.L_38 - .L_37)


	//   ....[0]....
.L_37:
        /*0108*/ 	.word	0x00007ce0


	//----- nvinfo : EIATTR_REQNTID
	.align		4
.L_38:
        /*010c*/ 	.byte	0x04, 0x10
        /*010e*/ 	.short	(.L_40 - .L_39)
.L_39:
        /*0110*/ 	.word	0x00000080
        /*0114*/ 	.word	0x00000001
        /*0118*/ 	.word	0x00000001


	//----- nvinfo : EIATTR_CRS_STACK_SIZE
	.align		4
.L_40:
        /*011c*/ 	.byte	0x04, 0x1e
        /*011e*/ 	.short	(.L_42 - .L_41)
.L_41:
        /*0120*/ 	.word	0x00000000


	//----- nvinfo : EIATTR_CBANK_PARAM_SIZE
	.align		4
.L_42:
        /*0124*/ 	.byte	0x03, 0x19
        /*0126*/ 	.short	0x0028


	//----- nvinfo : EIATTR_PARAM_CBANK
	.align		4
        /*0128*/ 	.byte	0x04, 0x0a
        /*012a*/ 	.short	(.L_44 - .L_43)
	.align		4
.L_43:
        /*012c*/ 	.word	index@(.nv.constant0.gluon_mma)
        /*0130*/ 	.short	0x0380
        /*0132*/ 	.short	0x0028


	//----- nvinfo : EIATTR_SW_WAR
	.align		4
.L_44:
        /*0134*/ 	.byte	0x04, 0x36
        /*0136*/ 	.short	(.L_46 - .L_45)
.L_45:
        /*0138*/ 	.word	0x00000008
.L_46:


//--------------------- .nv.compat                --------------------------
	.section	.nv.compat,"",@"SHT_CUDA_COMPAT_INFO"
	.align	4
        /*0000*/ 	.byte	0x02, 0x02, 0x02, 0x00, 0x02, 0x05, 0x05, 0x00, 0x02, 0x03, 0x00, 0x00, 0x02, 0x06, 0x01, 0x00


//--------------------- .nv.callgraph             --------------------------
	.section	.nv.callgraph,"",@"SHT_CUDA_CALLGRAPH"
	.align	4
	.sectionentsize	8
	.align		4
        /*0000*/ 	.word	0x00000000
	.align		4
        /*0004*/ 	.word	0xffffffff
	.align		4
        /*0008*/ 	.word	0x00000000
	.align		4
        /*000c*/ 	.word	0xfffffffe
	.align		4
        /*0010*/ 	.word	0x00000000
	.align		4
        /*0014*/ 	.word	0xfffffffd
	.align		4
        /*0018*/ 	.word	0x00000000
	.align		4
        /*001c*/ 	.word	0xfffffffc


//--------------------- .text.gluon_mma           --------------------------
	.section	.text.gluon_mma,"ax",@progbits
	.align	128
        .global         gluon_mma
        .type           gluon_mma,@function
        .size           gluon_mma,(.L_x_15 - gluon_mma)
        .other          gluon_mma,@"STO_CUDA_ENTRY STV_DEFAULT"
gluon_mma:
.text.gluon_mma:
[----:B------:R-:W0:Y:S01]  /*0000*/  LDC R1, c[0x0][0x37c] ;  /* 0x0000df00ff017b82 */ /* 0x000e220000000800 */
[----:B------:R-:W1:Y:S02]  /*0010*/  S2R R247, SR_TID.X ;  /* 0x0000000000f77919 */ /* 0x000e640000002100 */
[----:B-1----:R-:W-:-:S13]  /*0020*/  ISETP.GE.U32.AND P1, PT, R247, 0x20, PT ;  /* 0x00000020f700780c */ /* 0x002fda0003f26070 */
[----:B------:R-:W-:Y:S05]  /*0030*/  @P1 BRA `(.L_x_0) ;  /* 0x0000000000b81947 */ /* 0x000fea0003800000 */
[----:B------:R-:W1:Y:S01]  /*0040*/  S2UR UR6, SR_CgaCtaId ;  /* 0x00000000000679c3 */ /* 0x000e620000008800 */
[----:B------:R-:W-:Y:S01]  /*0050*/  NOP ;  /* 0x0000000000007918 */ /* 0x000fe20000000000 */
[----:B------:R-:W-:Y:S02]  /*0060*/  UMOV UR4, 0x40 ;  /* 0x0000004000047882 */ /* 0x000fe40000000000 */
[----:B-1----:R-:W-:-:S09]  /*0070*/  ULEA UR4, UR6, UR4, 0x18 ;  /* 0x0000000406047291 */ /* 0x002fd2000f8ec0ff */
[----:B------:R-:W1:Y:S01]  /*0080*/  LDS.U8 R0, [UR4] ;  /* 0x00000004ff007984 */ /* 0x000e620008000000 */
[----:B------:R-:W-:Y:S02]  /*0090*/  UMOV UR4, 0x400 ;  /* 0x0000040000047882 */ /* 0x000fe40000000000 */
[----:B------:R-:W-:Y:S01]  /*00a0*/  ULEA UR4, UR6, UR4, 0x18 ;  /* 0x0000000406047291 */ /* 0x000fe2000f8ec0ff */
[----:B-1----:R-:W-:-:S13]  /*00b0*/  ISETP.NE.AND P0, PT, R0, RZ, PT ;  /* 0x000000ff0000720c */ /* 0x002fda0003f05270 */
[----:B------:R-:W-:Y:S05]  /*00c0*/  @P0 BRA `(.L_x_1) ;  /* 0x00000000007c0947 */ /* 0x000fea0003800000 */
[----:B------:R-:W-:-:S13]  /*00d0*/  ELECT P0, URZ, PT ;  /* 0x0000000000ff782f */ /* 0x000fda0003800000 */
[----:B------:R-:W-:Y:S05]  /*00e0*/  @!P0 BRA `(.L_x_2) ;  /* 0x0000000000848947 */ /* 0x000fea0003800000 */
[----:B------:R-:W-:Y:S01]  /*00f0*/  UMOV UR5, 0x4 ;  /* 0x0000000400057882 */ /* 0x000fe20000000000 */
[----:B------:R-:W-:Y:S02]  /*0100*/  IMAD.MOV.U32 R4, RZ, RZ, 0x1 ;  /* 0x00000001ff047424 */ /* 0x000fe400078e00ff */
[----:B------:R-:W-:Y:S02]  /*0110*/  IMAD.MOV.U32 R5, RZ, RZ, 0xf ;  /* 0x0000000fff057424 */ /* 0x000fe400078e00ff */
[----:B------:R-:W-:Y:S04]  /*0120*/  DEPBAR.LE SB1, 0x36 ;  /* 0x00009d800000791a */ /* 0x000fe80000000000 */
[----:B------:R-:W1:Y:S02]  /*0130*/  UTCATOMSWS.FIND_AND_SET.ALIGN UP0, UR5, UR5 ;  /* 0x00000005000575e3 */ /* 0x000e640008000800 */
[----:B-1----:R-:W-:-:S04]  /*0140*/  PLOP3.LUT P0, PT, PT, PT, UP0, 0x80, 0x8 ;  /* 0x000000000008781c */ /* 0x002fc80003f0f008 */
[----:B------:R-:W-:-:S04]  /*0150*/  SEL R0, RZ, 0xffffffff, !P0 ;  /* 0xffffffffff007807 */ /* 0x000fc80004000000 */
[----:B------:R-:W-:Y:S01]  /*0160*/  ISETP.NE.AND P0, PT, R0, RZ, PT ;  /* 0x000000ff0000720c */ /* 0x000fe20003f05270 */
[----:B------:R-:W-:-:S12]  /*0170*/  IMAD.U32 R0, RZ, RZ, UR5 ;  /* 0x00000005ff007e24 */ /* 0x000fd8000f8e00ff */
[----:B------:R-:W-:Y:S05]  /*0180*/  @P0 BRA `(.L_x_3) ;  /* 0x0000000000240947 */ /* 0x000fea0003800000 */
.L_x_4:
[----:B------:R-:W-:Y:S05]  /*0190*/  NANOSLEEP 0x64 ;  /* 0x000000640000795d */ /* 0x000fea0003800000 */
[----:B------:R-:W-:-:S05]  /*01a0*/  UMOV UR5, 0x4 ;  /* 0x0000000400057882 */ /* 0x000fca0000000000 */
[----:B------:R-:W-:Y:S04]  /*01b0*/  DEPBAR.LE SB1, 0x36 ;  /* 0x00009d800000791a */ /* 0x000fe80000000000 */
[----:B------:R-:W1:Y:S02]  /*01c0*/  UTCATOMSWS.FIND_AND_SET.ALIGN UP0, UR5, UR5 ;  /* 0x00000005000575e3 */ /* 0x000e640008000800 */
[----:B-1----:R-:W-:-:S04]  /*01d0*/  PLOP3.LUT P0, PT, PT, PT, UP0, 0x80, 0x8 ;  /* 0x000000000008781c */ /* 0x002fc80003f0f008 */
[----:B------:R-:W-:-:S04]  /*01e0*/  SEL R0, RZ, 0xffffffff, !P0 ;  /* 0xffffffffff007807 */ /* 0x000fc80004000000 */
[----:B------:R-:W-:Y:S01]  /*01f0*/  ISETP.NE.AND P0, PT, R0, RZ, PT ;  /* 0x000000ff0000720c */ /* 0x000fe20003f05270 */
[----:B------:R-:W-:-:S12]  /*0200*/  IMAD.U32 R0, RZ, RZ, UR5 ;  /* 0x00000005ff007e24 */ /* 0x000fd8000f8e00ff */
[----:B------:R-:W-:Y:S05]  /*0210*/  @!P0 BRA `(.L_x_4) ;  /* 0xfffffffc00dc8947 */ /* 0x000fea000383ffff */
.L_x_3:
[C---:B------:R-:W-:Y:S01]  /*0220*/  VIADD R3, R0.reuse, 0x10 ;  /* 0x0000001000037836 */ /* 0x040fe20000000000 */
[----:B------:R-:W-:Y:S01]  /*0230*/  UMOV UR5, 0x50 ;  /* 0x0000005000057882 */ /* 0x000fe20000000000 */
[----:B------:R-:W-:Y:S01]  /*0240*/  SHF.L.U32 R2, R5, R0, RZ ;  /* 0x0000000005027219 */ /* 0x000fe200000006ff */
[----:B------:R-:W-:Y:S01]  /*0250*/  ULEA UR5, UR6, UR5, 0x18 ;  /* 0x0000000506057291 */ /* 0x000fe2000f8ec0ff */
[----:B------:R-:W-:Y:S01]  /*0260*/  IMAD.SHL.U32 R0, R0, 0x20, RZ ;  /* 0x0000002000007824 */ /* 0x000fe200078e00ff */
[----:B------:R-:W-:-:S04]  /*0270*/  SHF.L.U32 R3, R4, R3, RZ ;  /* 0x0000000304037219 */ /* 0x000fc800000006ff */
[----:B------:R-:W-:-:S05]  /*0280*/  LOP3.LUT R2, R3, R2, RZ, 0xfc, !PT ;  /* 0x0000000203027212 */ /* 0x000fca00078efcff */
[----:B------:R1:W-:Y:S04]  /*0290*/  ATOMS.OR RZ, [UR5], R2 ;  /* 0x00000002ffff798c */ /* 0x0003e8000b000005 */
[----:B------:R1:W-:Y:S01]  /*02a0*/  STS [UR4], R0 ;  /* 0x00000000ff007988 */ /* 0x0003e20008000804 */
[----:B------:R-:W-:Y:S05]  /*02b0*/  BRA `(.L_x_2) ;  /* 0x0000000000107947 */ /* 0x000fea0003800000 */
.L_x_1:
[----:B------:R-:W-:Y:S01]  /*02c0*/  IMAD.MOV.U32 R0, RZ, RZ, -0x1 ;  /* 0xffffffffff007424 */ /* 0x000fe200078e00ff */
[----:B------:R-:W-:-:S04]  /*02d0*/  MOV R2, 0x300 ;  /* 0x0000030000027802 */ /* 0x000fc80000000f00 */
[----:B------:R1:W-:Y:S03]  /*02e0*/  STS [UR4], R0 ;  /* 0x00000000ff007988 */ /* 0x0003e60008000804 */
[----:B01----:R-:W-:Y:S05]  /*02f0*/  CALL.REL.NOINC `($__internal_1_$__cuda_sm10x_tcgen05_guardrail_trap_phase_invalid_during_alloc) ;  /* 0x0000007800947944 */ /* 0x003fea0003c00000 */
.L_x_2:
[----:B------:R-:W-:Y:S05]  /*0300*/  WARPSYNC.ALL ;  /* 0x0000000000007948 */ /* 0x000fea0003800000 */
[----:B------:R-:W-:Y:S01]  /*0310*/  NOP ;  /* 0x0000000000007918 */ /* 0x000fe20000000000 */
.L_x_0:
[----:B------:R-:W2:Y:S08]  /*0320*/  S2UR UR4, SR_CgaCtaId ;  /* 0x00000000000479c3 */ /* 0x000eb00000008800 */
[----:B------:R-:W-:Y:S01]  /*0330*/  BAR.SYNC.DEFER_BLOCKING 0x0 ;  /* 0x0000000000007b1d */ /* 0x000fe20000010000 */
[----:B------:R-:W-:Y:S02]  /*0340*/  SHF.R.U32.HI R124, RZ, 0x5, R247 ;  /* 0x00000005ff7c7819 */ /* 0x000fe400000116f7 */
[----:B------:R-:W-:-:S02]  /*0350*/  LOP3.LUT R7, R247, 0x60, RZ, 0xc0, !PT ;  /* 0x00000060f7077812 */ /* 0x000fc400078ec0ff */
[----:B------:R-:W-:Y:S01]  /*0360*/  SGXT.U32 R124, R124, 0x2 ;  /* 0x000000027c7c781a */ /* 0x000fe20000000000 */
[----:B------:R-:W-:Y:S02]  /*0370*/  UMOV UR5, 0x400 ;  /* 0x0000040000057882 */ /* 0x000fe40000000000 */
[----:B------:R-:W3:Y:S01]  /*0380*/  LDC.64 R4, c[0x0][0x380] ;  /* 0x0000e000ff047b82 */ /* 0x000ee20000000a00 */
[----:B------:R-:W-:Y:S01]  /*0390*/  IMAD.SHL.U32 R168, R7, 0x4, RZ ;  /* 0x0000000407a87824 */ /* 0x000fe200078e00ff */
[C---:B------:R-:W-:Y:S01]  /*03a0*/  LOP3.LUT R3, R124.reuse, 0x4, RZ, 0xfc, !PT ;  /* 0x000000047c037812 */ /* 0x040fe200078efcff */
[----:B------:R-:W4:Y:S01]  /*03b0*/  LDCU.64 UR12, c[0x0][0x358] ;  /* 0x00006b00ff0c77ac */ /* 0x000f220008000a00 */
[C---:B-1----:R-:W-:Y:S02]  /*03c0*/  LOP3.LUT R2, R124.reuse, 0x8, RZ, 0xfc, !PT ;  /* 0x000000087c027812 */ /* 0x042fe400078efcff */
[----:B------:R-:W-:Y:S01]  /*03d0*/  LOP3.LUT R150, R247, 0x1f, RZ, 0xc0, !PT ;  /* 0x0000001ff7967812 */ /* 0x000fe200078ec0ff */
[----:B------:R-:W-:Y:S01]  /*03e0*/  IMAD.SHL.U32 R14, R3, 0x80, RZ ;  /* 0x00000080030e7824 */ /* 0x000fe200078e00ff */
[----:B------:R-:W-:Y:S01]  /*03f0*/  LOP3.LUT R0, R124, 0xc, RZ, 0xfc, !PT ;  /* 0x0000000c7c007812 */ /* 0x000fe200078efcff */
[----:B------:R-:W-:-:S04]  /*0400*/  IMAD.SHL.U32 R16, R2, 0x80, RZ ;  /* 0x0000008002107824 */ /* 0x000fc800078e00ff */
[----:B------:R-:W-:Y:S01]  /*0410*/  IMAD.SHL.U32 R18, R0, 0x80, RZ ;  /* 0x0000008000127824 */ /* 0x000fe200078e00ff */
[----:B--2---:R-:W-:Y:S01]  /*0420*/  ULEA UR5, UR4, UR5, 0x18 ;  /* 0x0000000504057291 */ /* 0x004fe2000f8ec0ff */
[----:B---3--:R-:W-:-:S08]  /*0430*/  LEA R6, P0, R7, R4, 0x3 ;  /* 0x0000000407067211 */ /* 0x008fd000078018ff */
[----:B------:R-:W1:Y:S01]  /*0440*/  LDS R218, [UR5] ;  /* 0x00000005ffda7984 */ /* 0x000e620008000800 */
[----:B------:R-:W-:Y:S01]  /*0450*/  BAR.SYNC.DEFER_BLOCKING 0x0 ;  /* 0x0000000000007b1d */ /* 0x000fe20000010000 */
[-C--:B------:R-:W-:Y:S02]  /*0460*/  LEA.HI.X R7, R168, R5.reuse, RZ, 0x1, P0 ;  /* 0x00000005a8077211 */ /* 0x080fe400000f0cff */
[-C--:B------:R-:W-:Y:S02]  /*0470*/  LEA R8, P0, R3, R4.reuse, 0x8 ;  /* 0x0000000403087211 */ /* 0x080fe400078040ff */
[-C--:B------:R-:W-:Y:S01]  /*0480*/  LEA R10, P2, R2, R4.reuse, 0x8 ;  /* 0x00000004020a7211 */ /* 0x080fe200078440ff */
[----:B------:R-:W-:Y:S01]  /*0490*/  IMAD.WIDE.U32 R6, R150, 0x2, R6 ;  /* 0x0000000296067825 */ /* 0x000fe200078e0006 */
[----:B------:R-:W-:Y:S02]  /*04a0*/  LEA R12, P3, R0, R4, 0x8 ;  /* 0x00000004000c7211 */ /* 0x000fe400078640ff */
[----:B------:R-:W-:-:S02]  /*04b0*/  LEA.HI.X R9, R14, R5, RZ, 0x1, P0 ;  /* 0x000000050e097211 */ /* 0x000fc400000f0cff */
[----:B------:R-:W-:Y:S01]  /*04c0*/  LEA.HI.X R11, R16, R5, RZ, 0x1, P2 ;  /* 0x00000005100b7211 */ /* 0x000fe200010f0cff */
[----:B----4-:R-:W-:Y:S08]  /*04d0*/  @P1 BRA `(.L_x_5) ;  /* 0x0000000000181947 */ /* 0x010ff00003800000 */
[----:B------:R-:W-:Y:S01]  /*04e0*/  ELECT P0, URZ, PT ;  /* 0x0000000000ff782f */ /* 0x000fe20003800000 */
[----:B------:R-:W-:Y:S01]  /*04f0*/  IMAD.MOV.U32 R14, RZ, RZ, 0x1 ;  /* 0x00000001ff0e7424 */ /* 0x000fe200078e00ff */
[----:B------:R-:W-:Y:S01]  /*0500*/  UMOV UR6, 0x40 ;  /* 0x0000004000067882 */ /* 0x000fe20000000000 */
[----:B------:R-:W-:Y:S01]  /*0510*/  UVIRTCOUNT.DEALLOC.SMPOOL 0x80 ;  /* 0x000000800000784c */ /* 0x000fe20000000000 */
[----:B------:R-:W-:-:S09]  /*0520*/  ULEA UR6, UR4, UR6, 0x18 ;  /* 0x0000000604067291 */ /* 0x000fd2000f8ec0ff */
[----:B------:R2:W-:Y:S03]  /*0530*/  @P0 STS.U8 [UR6], R14 ;  /* 0x0000000eff000988 */ /* 0x0005e60008000006 */
.L_x_5:
[----:B------:R-:W-:Y:S01]  /*0540*/  LOP3.LUT R219, R124, 0x10, RZ, 0xfc, !PT ;  /* 0x000000107cdb7812 */ /* 0x000fe200078efcff */
[----:B------:R-:W3:Y:S01]  /*0550*/  LDG.E.U16 R123, desc[UR12][R6.64] ;  /* 0x0000000c067b7981 */ /* 0x000ee2000c1e1500 */
[----:B------:R-:W-:Y:S01]  /*0560*/  IMAD.WIDE.U32 R8, R150, 0x2, R8 ;  /* 0x0000000296087825 */ /* 0x000fe200078e0008 */
[C---:B------:R-:W-:Y:S01]  /*0570*/  LOP3.LUT R220, R124.reuse, 0x14, RZ, 0xfc, !PT ;  /* 0x000000147cdc7812 */ /* 0x040fe200078efcff */
[----:B------:R-:W4:Y:S01]  /*0580*/  LDCU.64 UR6, c[0x0][0x388] ;  /* 0x00007100ff0677ac */ /* 0x000f220008000a00 */
[----:B------:R-:W5:Y:S01]  /*0590*/  LDG.E.U16 R122, desc[UR12][R6.64+0x40] ;  /* 0x0000400c067a7981 */ /* 0x000f62000c1e1500 */
[C---:B--2---:R-:W-:Y:S01]  /*05a0*/  IMAD.SHL.U32 R14, R219.reuse, 0x80, RZ ;  /* 0x00000080db0e7824 */ /* 0x044fe200078e00ff */
[----:B------:R-:W-:Y:S01]  /*05b0*/  LOP3.LUT R221, R124, 0x18, RZ, 0xfc, !PT ;  /* 0x000000187cdd7812 */ /* 0x000fe200078efcff */
[----:B------:R-:W-:Y:S01]  /*05c0*/  IMAD.WIDE.U32 R10, R150, 0x2, R10 ;  /* 0x00000002960a7825 */ /* 0x000fe200078e000a */
[----:B------:R-:W2:Y:S04]  /*05d0*/  LDG.E.U16 R125, desc[UR12][R6.64+0x80] ;  /* 0x0000800c067d7981 */ /* 0x000ea8000c1e1500 */
[----:B------:R1:W2:Y:S01]  /*05e0*/  LDG.E.U16 R126, desc[UR12][R6.64+0xc0] ;  /* 0x0000c00c067e7981 */ /* 0x0002a2000c1e1500 */
[-C--:B------:R-:W-:Y:S01]  /*05f0*/  LEA.HI.X R13, R18, R5.reuse, RZ, 0x1, P3 ;  /* 0x00000005120d7211 */ /* 0x080fe200018f0cff */
[----:B------:R-:W-:Y:S01]  /*0600*/  IMAD.SHL.U32 R16, R220, 0x80, RZ ;  /* 0x00000080dc107824 */ /* 0x000fe200078e00ff */
[C---:B------:R-:W-:Y:S01]  /*0610*/  LOP3.LUT R222, R124.reuse, 0x1c, RZ, 0xfc, !PT ;  /* 0x0000001c7cde7812 */ /* 0x040fe200078efcff */
[----:B------:R-:W2:Y:S01]  /*0620*/  LDG.E.U16 R128, desc[UR12][R8.64] ;  /* 0x0000000c08807981 */ /* 0x000ea2000c1e1500 */
[----:B------:R-:W-:Y:S01]  /*0630*/  LOP3.LUT R223, R124, 0x20, RZ, 0xfc, !PT ;  /* 0x000000207cdf7812 */ /* 0x000fe200078efcff */
[----:B------:R-:W0:Y:S02]  /*0640*/  LDCU.64 UR8, c[0x0][0x388] ;  /* 0x00007100ff0877ac */ /* 0x000e240008000a00 */
[----:B------:R-:W2:Y:S01]  /*0650*/  LDG.E.U16 R129, desc[UR12][R8.64+0x40] ;  /* 0x0000400c08817981 */ /* 0x000ea2000c1e1500 */
[----:B-1----:R-:W-:Y:S01]  /*0660*/  LEA R6, P0, R219, R4, 0x8 ;  /* 0x00000004db067211 */ /* 0x002fe200078040ff */
[----:B------:R-:W1:Y:S02]  /*0670*/  LDCU.64 UR10, c[0x0][0x388] ;  /* 0x00007100ff0a77ac */ /* 0x000e640008000a00 */
[----:B------:R-:W2:Y:S01]  /*0680*/  LDG.E.U16 R130, desc[UR12][R8.64+0x80] ;  /* 0x0000800c08827981 */ /* 0x000ea2000c1e1500 */
[----:B------:R-:W-:Y:S01]  /*0690*/  LEA.HI.X R7, R14, R5, RZ, 0x1, P0 ;  /* 0x000000050e077211 */ /* 0x000fe200000f0cff */
[----:B------:R-:W-:-:S02]  /*06a0*/  IMAD.SHL.U32 R14, R221, 0x80, RZ ;  /* 0x00000080dd0e7824 */ /* 0x000fc400078e00ff */
[----:B------:R0:W2:Y:S01]  /*06b0*/  LDG.E.U16 R131, desc[UR12][R8.64+0xc0] ;  /* 0x0000c00c08837981 */ /* 0x0000a2000c1e1500 */
[C---:B------:R-:W-:Y:S01]  /*06c0*/  LOP3.LUT R224, R124.reuse, 0x24, RZ, 0xfc, !PT ;  /* 0x000000247ce07812 */ /* 0x040fe200078efcff */
[----:B------:R-:W1:Y:S02]  /*06d0*/  LDCU.64 UR14, c[0x0][0x388] ;  /* 0x00007100ff0e77ac */ /* 0x000e640008000a00 */
[----:B------:R-:W2:Y:S01]  /*06e0*/  LDG.E.U16 R132, desc[UR12][R10.64] ;  /* 0x0000000c0a847981 */ /* 0x000ea2000c1e1500 */
[----:B------:R-:W-:Y:S01]  /*06f0*/  LOP3.LUT R225, R124, 0x28, RZ, 0xfc, !PT ;  /* 0x000000287ce17812 */ /* 0x000fe200078efcff */
[----:B------:R-:W1:Y:S02]  /*0700*/  LDCU.64 UR16, c[0x0][0x388] ;  /* 0x00007100ff1077ac */ /* 0x000e640008000a00 */
[----:B------:R-:W2:Y:S01]  /*0710*/  LDG.E.U16 R127, desc[UR12][R10.64+0x40] ;  /* 0x0000400c0a7f7981 */ /* 0x000ea2000c1e1500 */
[----:B0-----:R-:W-:-:S03]  /*0720*/  LEA R8, P2, R220, R4, 0x8 ;  /* 0x00000004dc087211 */ /* 0x001fc600078440ff */
[----:B------:R-:W2:Y:S04]  /*0730*/  LDG.E.U16 R190, desc[UR12][R10.64+0x80] ;  /* 0x0000800c0abe7981 */ /* 0x000ea8000c1e1500 */
[----:B------:R0:W2:Y:S01]  /*0740*/  LDG.E.U16 R189, desc[UR12][R10.64+0xc0] ;  /* 0x0000c00c0abd7981 */ /* 0x0000a2000c1e1500 */
[----:B------:R-:W-:Y:S01]  /*0750*/  IMAD.WIDE.U32 R12, R150, 0x2, R12 ;  /* 0x00000002960c7825 */ /* 0x000fe200078e000c */
[----:B------:R-:W-:-:S03]  /*0760*/  LEA.HI.X R9, R16, R5, RZ, 0x1, P2 ;  /* 0x0000000510097211 */ /* 0x000fc600010f0cff */
[----:B------:R-:W-:Y:S01]  /*0770*/  IMAD.SHL.U32 R18, R222, 0x80, RZ ;  /* 0x00000080de127824 */ /* 0x000fe200078e00ff */
[----:B------:R-:W2:Y:S01]  /*0780*/  LDG.E.U16 R139, desc[UR12][R12.64] ;  /* 0x0000000c0c8b7981 */ /* 0x000ea2000c1e1500 */
[----:B0-----:R-:W-:-:S03]  /*0790*/  LEA R10, P0, R221, R4, 0x8 ;  /* 0x00000004dd0a7211 */ /* 0x001fc600078040ff */
[----:B------:R-:W2:Y:S01]  /*07a0*/  LDG.E.U16 R138, desc[UR12][R12.64+0x40] ;  /* 0x0000400c0c8a7981 */ /* 0x000ea2000c1e1500 */
[----:B------:R-:W-:-:S03]  /*07b0*/  LEA.HI.X R11, R14, R5, RZ, 0x1, P0 ;  /* 0x000000050e0b7211 */ /* 0x000fc600000f0cff */
[----:B------:R-:W2:Y:S01]  /*07c0*/  LDG.E.U16 R137, desc[UR12][R12.64+0x80] ;  /* 0x0000800c0c897981 */ /* 0x000ea2000c1e1500 */
[----:B------:R-:W-:-:S03]  /*07d0*/  IMAD.WIDE.U32 R8, R150, 0x2, R8 ;  /* 0x0000000296087825 */ /* 0x000fc600078e0008 */
[----:B------:R0:W2:Y:S01]  /*07e0*/  LDG.E.U16 R136, desc[UR12][R12.64+0xc0] ;  /* 0x0000c00c0c887981 */ /* 0x0000a2000c1e1500 */
[----:B------:R-:W-:-:S03]  /*07f0*/  IMAD.WIDE.U32 R10, R150, 0x2, R10 ;  /* 0x00000002960a7825 */ /* 0x000fc600078e000a */
[----:B------:R-:W2:Y:S01]  /*0800*/  LDG.E.U16 R216, desc[UR12][R8.64] ;  /* 0x0000000c08d87981 */ /* 0x000ea2000c1e1500 */
[----:B------:R-:W-:-:S03]  /*0810*/  IMAD.WIDE.U32 R6, R150, 0x2, R6 ;  /* 0x0000000296067825 */ /* 0x000fc600078e0006 */
[----:B------:R-:W2:Y:S01]  /*0820*/  LDG.E.U16 R215, desc[UR12][R8.64+0x40] ;  /* 0x0000400c08d77981 */ /* 0x000ea2000c1e1500 */
[----:B0-----:R-:W-:Y:S01]  /*0830*/  LEA R12, P2, R222, R4, 0x8 ;  /* 0x00000004de0c7211 */ /* 0x001fe200078440ff */
[----:B------:R-:W-:Y:S02]  /*0840*/  IMAD.SHL.U32 R14, R223, 0x80, RZ ;  /* 0x00000080df0e7824 */ /* 0x000fe400078e00ff */
[----:B------:R-:W2:Y:S01]  /*0850*/  LDG.E.U16 R214, desc[UR12][R8.64+0x80] ;  /* 0x0000800c08d67981 */ /* 0x000ea2000c1e1500 */
[----:B------:R-:W-:-:S03]  /*0860*/  LEA.HI.X R13, R18, R5, RZ, 0x1, P2 ;  /* 0x00000005120d7211 */ /* 0x000fc600010f0cff */
[----:B------:R0:W2:Y:S04]  /*0870*/  LDG.E.U16 R213, desc[UR12][R8.64+0xc0] ;  /* 0x0000c00c08d57981 */ /* 0x0000a8000c1e1500 */
[----:B------:R-:W2:Y:S04]  /*0880*/  LDG.E.U16 R212, desc[UR12][R10.64] ;  /* 0x0000000c0ad47981 */ /* 0x000ea8000c1e1500 */
[----:B------:R-:W2:Y:S01]  /*0890*/  LDG.E.U16 R211, desc[UR12][R10.64+0x40] ;  /* 0x0000400c0ad37981 */ /* 0x000ea2000c1e1500 */
[----:B0-----:R-:W-:-:S03]  /*08a0*/  LEA R8, P0, R223, R4, 0x8 ;  /* 0x00000004df087211 */ /* 0x001fc600078040ff */
[----:B------:R-:W2:Y:S04]  /*08b0*/  LDG.E.U16 R210, desc[UR12][R10.64+0x80] ;  /* 0x0000800c0ad27981 */ /* 0x000ea8000c1e1500 */
[----:B------:R0:W2:Y:S04]  /*08c0*/  LDG.E.U16 R209, desc[UR12][R10.64+0xc0] ;  /* 0x0000c00c0ad17981 */ /* 0x0000a8000c1e1500 */
[----:B------:R-:W2:Y:S04]  /*08d0*/  LDG.E.U16 R135, desc[UR12][R6.64] ;  /* 0x0000000c06877981 */ /* 0x000ea8000c1e1500 */
[----:B------:R-:W2:Y:S01]  /*08e0*/  LDG.E.U16 R134, desc[UR12][R6.64+0x40] ;  /* 0x0000400c06867981 */ /* 0x000ea2000c1e1500 */
[----:B0-----:R-:W-:-:S03]  /*08f0*/  IMAD.SHL.U32 R10, R224, 0x80, RZ ;  /* 0x00000080e00a7824 */ /* 0x001fc600078e00ff */
[----:B------:R-:W2:Y:S04]  /*0900*/  LDG.E.U16 R133, desc[UR12][R6.64+0x80] ;  /* 0x0000800c06857981 */ /* 0x000ea8000c1e1500 */
[----:B------:R0:W2:Y:S01]  /*0910*/  LDG.E.U16 R217, desc[UR12][R6.64+0xc0] ;  /* 0x0000c00c06d97981 */ /* 0x0000a2000c1e1500 */
[----:B------:R-:W-:Y:S01]  /*0920*/  IMAD.WIDE.U32 R12, R150, 0x2, R12 ;  /* 0x00000002960c7825 */ /* 0x000fe200078e000c */
[----:B------:R-:W-:Y:S02]  /*0930*/  LEA.HI.X R9, R14, R5, RZ, 0x1, P0 ;  /* 0x000000050e097211 */ /* 0x000fe400000f0cff */
[----:B------:R-:W-:Y:S01]  /*0940*/  LOP3.LUT R226, R124, 0x2c, RZ, 0xfc, !PT ;  /* 0x0000002c7ce27812 */ /* 0x000fe200078efcff */
[C---:B------:R-:W-:Y:S01]  /*0950*/  IMAD.SHL.U32 R18, R225.reuse, 0x80, RZ ;  /* 0x00000080e1127824 */ /* 0x040fe200078e00ff */
[-C--:B0-----:R-:W-:Y:S01]  /*0960*/  LEA R6, P2, R224, R4.reuse, 0x8 ;  /* 0x00000004e0067211 */ /* 0x081fe200078440ff */
[----:B------:R-:W2:Y:S01]  /*0970*/  LDG.E.U16 R208, desc[UR12][R12.64] ;  /* 0x0000000c0cd07981 */ /* 0x000ea2000c1e1500 */
[----:B------:R-:W-:-:S02]  /*0980*/  LEA R14, P0, R225, R4, 0x8 ;  /* 0x00000004e10e7211 */ /* 0x000fc400078040ff */
[----:B------:R-:W-:Y:S01]  /*0990*/  LEA.HI.X R7, R10, R5, RZ, 0x1, P2 ;  /* 0x000000050a077211 */ /* 0x000fe200010f0cff */
[----:B------:R-:W2:Y:S01]  /*09a0*/  LDG.E.U16 R207, desc[UR12][R12.64+0x40] ;  /* 0x0000400c0ccf7981 */ /* 0x000ea2000c1e1500 */
[----:B------:R-:W-:Y:S01]  /*09b0*/  IMAD.WIDE.U32 R8, R150, 0x2, R8 ;  /* 0x0000000296087825 */ /* 0x000fe200078e0008 */
[----:B------:R-:W-:Y:S02]  /*09c0*/  LOP3.LUT R227, R124, 0x30, RZ, 0xfc, !PT ;  /* 0x000000307ce37812 */ /* 0x000fe400078efcff */
[----:B------:R-:W2:Y:S01]  /*09d0*/  LDG.E.U16 R206, desc[UR12][R12.64+0x80] ;  /* 0x0000800c0cce7981 */ /* 0x000ea2000c1e1500 */
[----:B------:R-:W-:Y:S01]  /*09e0*/  IMAD.SHL.U32 R20, R226, 0x80, RZ ;  /* 0x00000080e2147824 */ /* 0x000fe200078e00ff */
[----:B------:R-:W-:Y:S02]  /*09f0*/  LOP3.LUT R228, R124, 0x34, RZ, 0xfc, !PT ;  /* 0x000000347ce47812 */ /* 0x000fe400078efcff */
[----:B------:R0:W2:Y:S01]  /*0a00*/  LDG.E.U16 R205, desc[UR12][R12.64+0xc0] ;  /* 0x0000c00c0ccd7981 */ /* 0x0000a2000c1e1500 */
[----:B------:R-:W-:-:S02]  /*0a10*/  LEA R16, P2, R226, R4, 0x8 ;  /* 0x00000004e2107211 */ /* 0x000fc400078440ff */
[-C--:B------:R-:W-:Y:S01]  /*0a20*/  LEA.HI.X R15, R18, R5.reuse, RZ, 0x1, P0 ;  /* 0x00000005120f7211 */ /* 0x080fe200000f0cff */
[----:B------:R-:W2:Y:S01]  /*0a30*/  LDG.E.U16 R203, desc[UR12][R8.64] ;  /* 0x0000000c08cb7981 */ /* 0x000ea2000c1e1500 */
[----:B------:R-:W-:Y:S01]  /*0a40*/  IMAD.SHL.U32 R10, R227, 0x80, RZ ;  /* 0x00000080e30a7824 */ /* 0x000fe200078e00ff */
[----:B------:R-:W-:Y:S02]  /*0a50*/  LOP3.LUT R229, R124, 0x38, RZ, 0xfc, !PT ;  /* 0x000000387ce57812 */ /* 0x000fe400078efcff */
[----:B------:R-:W2:Y:S01]  /*0a60*/  LDG.E.U16 R11, desc[UR12][R8.64+0x40] ;  /* 0x0000400c080b7981 */ /* 0x000ea2000c1e1500 */
[----:B0-----:R-:W-:Y:S01]  /*0a70*/  IMAD.WIDE.U32 R12, R150, 0x2, R6 ;  /* 0x00000002960c7825 */ /* 0x001fe200078e0006 */
[----:B------:R-:W-:Y:S02]  /*0a80*/  LEA.HI.X R17, R20, R5, RZ, 0x1, P2 ;  /* 0x0000000514117211 */ /* 0x000fe400010f0cff */
[----:B------:R-:W2:Y:S01]  /*0a90*/  LDG.E.U16 R6, desc[UR12][R8.64+0x80] ;  /* 0x0000800c08067981 */ /* 0x000ea2000c1e1500 */
[----:B------:R-:W-:-:S03]  /*0aa0*/  IMAD.SHL.U32 R18, R228, 0x80, RZ ;  /* 0x00000080e4127824 */ /* 0x000fc600078e00ff */
[----:B------:R0:W2:Y:S01]  /*0ab0*/  LDG.E.U16 R149, desc[UR12][R8.64+0xc0] ;  /* 0x0000c00c08957981 */ /* 0x0000a2000c1e1500 */
[----:B------:R-:W-:-:S03]  /*0ac0*/  IMAD.WIDE.U32 R14, R150, 0x2, R14 ;  /* 0x00000002960e7825 */ /* 0x000fc600078e000e */
[----:B------:R-:W2:Y:S04]  /*0ad0*/  LDG.E.U16 R148, desc[UR12][R12.64] ;  /* 0x0000000c0c947981 */ /* 0x000ea8000c1e1500 */
[----:B------:R-:W2:Y:S01]  /*0ae0*/  LDG.E.U16 R147, desc[UR12][R12.64+0x40] ;  /* 0x0000400c0c937981 */ /* 0x000ea2000c1e1500 */
[----:B0-----:R-:W-:-:S03]  /*0af0*/  LEA R8, P0, R227, R4, 0x8 ;  /* 0x00000004e3087211 */ /* 0x001fc600078040ff */
[----:B------:R-:W2:Y:S04]  /*0b00*/  LDG.E.U16 R146, desc[UR12][R12.64+0x80] ;  /* 0x0000800c0c927981 */ /* 0x000ea8000c1e1500 */
[----:B------:R0:W2:Y:S01]  /*0b10*/  LDG.E.U16 R145, desc[UR12][R12.64+0xc0] ;  /* 0x0000c00c0c917981 */ /* 0x0000a2000c1e1500 */
[----:B------:R-:W-:Y:S01]  /*0b20*/  LEA.HI.X R9, R10, R5, RZ, 0x1, P0 ;  /* 0x000000050a097211 */ /* 0x000fe200000f0cff */
[----:B------:R-:W-:Y:S01]  /*0b30*/  IMAD.WIDE.U32 R16, R150, 0x2, R16 ;  /* 0x0000000296107825 */ /* 0x000fe200078e0010 */
[C---:B------:R-:W-:Y:S01]  /*0b40*/  LOP3.LUT R230, R124.reuse, 0x3c, RZ, 0xfc, !PT ;  /* 0x0000003c7ce67812 */ /* 0x040fe200078efcff */
[----:B------:R-:W2:Y:S01]  /*0b50*/  LDG.E.U16 R144, desc[UR12][R14.64] ;  /* 0x0000000c0e907981 */ /* 0x000ea2000c1e1500 */
[----:B------:R-:W-:-:S03]  /*0b60*/  LOP3.LUT R231, R124, 0x40, RZ, 0xfc, !PT ;  /* 0x000000407ce77812 */ /* 0x000fc600078efcff */
[----:B------:R-:W2:Y:S01]  /*0b70*/  LDG.E.U16 R143, desc[UR12][R14.64+0x40] ;  /* 0x0000400c0e8f7981 */ /* 0x000ea2000c1e1500 */
[----:B0-----:R-:W-:Y:S01]  /*0b80*/  LEA R12, P2, R228, R4, 0x8 ;  /* 0x00000004e40c7211 */ /* 0x001fe200078440ff */
[----:B------:R-:W-:Y:S02]  /*0b90*/  IMAD.SHL.U32 R10, R229, 0x80, RZ ;  /* 0x00000080e50a7824 */ /* 0x000fe400078e00ff */
[----:B------:R-:W2:Y:S01]  /*0ba0*/  LDG.E.U16 R142, desc[UR12][R14.64+0x80] ;  /* 0x0000800c0e8e7981 */ /* 0x000ea2000c1e1500 */
[----:B------:R-:W-:-:S03]  /*0bb0*/  LEA.HI.X R13, R18, R5, RZ, 0x1, P2 ;  /* 0x00000005120d7211 */ /* 0x000fc600010f0cff */
[----:B------:R0:W2:Y:S01]  /*0bc0*/  LDG.E.U16 R141, desc[UR12][R14.64+0xc0] ;  /* 0x0000c00c0e8d7981 */ /* 0x0000a2000c1e1500 */
[----:B------:R-:W-:Y:S01]  /*0bd0*/  IMAD.WIDE.U32 R8, R150, 0x2, R8 ;  /* 0x0000000296087825 */ /* 0x000fe200078e0008 */
[----:B------:R-:W-:Y:S02]  /*0be0*/  LOP3.LUT R232, R124, 0x44, RZ, 0xfc, !PT ;  /* 0x000000447ce87812 */ /* 0x000fe400078efcff */
[----:B------:R-:W2:Y:S01]  /*0bf0*/  LDG.E.U16 R140, desc[UR12][R16.64] ;  /* 0x0000000c108c7981 */ /* 0x000ea2000c1e1500 */
[----:B------:R-:W-:Y:S02]  /*0c00*/  IMAD.SHL.U32 R20, R230, 0x80, RZ ;  /* 0x00000080e6147824 */ /* 0x000fe400078e00ff */
[----:B------:R-:W-:Y:S01]  /*0c10*/  IMAD.WIDE.U32 R12, R150, 0x2, R12 ;  /* 0x00000002960c7825 */ /* 0x000fe200078e000c */
[----:B------:R-:W2:Y:S01]  /*0c20*/  LDG.E.U16 R113, desc[UR12][R16.64+0x40] ;  /* 0x0000400c10717981 */ /* 0x000ea2000c1e1500 */
[----:B0-----:R-:W-:-:S03]  /*0c30*/  LEA R14, P0, R229, R4, 0x8 ;  /* 0x00000004e50e7211 */ /* 0x001fc600078040ff */
[----:B------:R-:W2:Y:S01]  /*0c40*/  LDG.E.U16 R112, desc[UR12][R16.64+0x80] ;  /* 0x0000800c10707981 */ /* 0x000ea2000c1e1500 */
[----:B------:R-:W-:-:S03]  /*0c50*/  LEA.HI.X R15, R10, R5, RZ, 0x1, P0 ;  /* 0x000000050a0f7211 */ /* 0x000fc600000f0cff */
[----:B------:R0:W2:Y:S01]  /*0c60*/  LDG.E.U16 R111, desc[UR12][R16.64+0xc0] ;  /* 0x0000c00c106f7981 */ /* 0x0000a2000c1e1500 */
[----:B------:R-:W-:Y:S01]  /*0c70*/  IMAD.SHL.U32 R10, R231, 0x80, RZ ;  /* 0x00000080e70a7824 */ /* 0x000fe200078e00ff */
[----:B------:R-:W-:Y:S01]  /*0c80*/  LOP3.LUT R233, R124, 0x48, RZ, 0xfc, !PT ;  /* 0x000000487ce97812 */ /* 0x000fe200078efcff */
[----:B------:R-:W-:Y:S01]  /*0c90*/  IMAD.SHL.U32 R18, R232, 0x80, RZ ;  /* 0x00000080e8127824 */ /* 0x000fe200078e00ff */
[----:B------:R-:W2:Y:S01]  /*0ca0*/  LDG.E.U16 R110, desc[UR12][R8.64] ;  /* 0x0000000c086e7981 */ /* 0x000ea2000c1e1500 */
[----:B------:R-:W-:-:S03]  /*0cb0*/  IMAD.WIDE.U32 R14, R150, 0x2, R14 ;  /* 0x00000002960e7825 */ /* 0x000fc600078e000e */
[----:B------:R-:W2:Y:S01]  /*0cc0*/  LDG.E.U16 R109, desc[UR12][R8.64+0x40] ;  /* 0x0000400c086d7981 */ /* 0x000ea2000c1e1500 */
[----:B0-----:R-:W-:-:S03]  /*0cd0*/  LEA R16, P2, R230, R4, 0x8 ;  /* 0x00000004e6107211 */ /* 0x001fc600078440ff */
[----:B------:R-:W2:Y:S01]  /*0ce0*/  LDG.E.U16 R108, desc[UR12][R8.64+0x80] ;  /* 0x0000800c086c7981 */ /* 0x000ea2000c1e1500 */
[----:B------:R-:W-:-:S03]  /*0cf0*/  LEA.HI.X R17, R20, R5, RZ, 0x1, P2 ;  /* 0x0000000514117211 */ /* 0x000fc600010f0cff */
[----:B------:R0:W2:Y:S04]  /*0d00*/  LDG.E.U16 R107, desc[UR12][R8.64+0xc0] ;  /* 0x0000c00c086b7981 */ /* 0x0000a8000c1e1500 */
[----:B------:R-:W2:Y:S04]  /*0d10*/  LDG.E.U16 R106, desc[UR12][R12.64] ;  /* 0x0000000c0c6a7981 */ /* 0x000ea8000c1e1500 */
[----:B------:R-:W2:Y:S01]  /*0d20*/  LDG.E.U16 R105, desc[UR12][R12.64+0x40] ;  /* 0x0000400c0c697981 */ /* 0x000ea2000c1e1500 */
[----:B0-----:R-:W-:-:S03]  /*0d30*/  LEA R8, P0, R231, R4, 0x8 ;  /* 0x00000004e7087211 */ /* 0x001fc600078040ff */
[----:B------:R-:W2:Y:S04]  /*0d40*/  LDG.E.U16 R104, desc[UR12][R12.64+0x80] ;  /* 0x0000800c0c687981 */ /* 0x000ea8000c1e1500 */
[----:B------:R0:W2:Y:S01]  /*0d50*/  LDG.E.U16 R103, desc[UR12][R12.64+0xc0] ;  /* 0x0000c00c0c677981 */ /* 0x0000a2000c1e1500 */
[----:B------:R-:W-:Y:S01]  /*0d60*/  LEA.HI.X R9, R10, R5, RZ, 0x1, P0 ;  /* 0x000000050a097211 */ /* 0x000fe200000f0cff */
[----:B------:R-:W-:Y:S02]  /*0d70*/  IMAD.SHL.U32 R10, R233, 0x80, RZ ;  /* 0x00000080e90a7824 */ /* 0x000fe400078e00ff */
[----:B------:R-:W2:Y:S01]  /*0d80*/  LDG.E.U16 R102, desc[UR12][R14.64] ;  /* 0x0000000c0e667981 */ /* 0x000ea2000c1e1500 */
[----:B------:R-:W-:-:S03]  /*0d90*/  LOP3.LUT R238, R124, 0x4c, RZ, 0xfc, !PT ;  /* 0x0000004c7cee7812 */ /* 0x000fc600078efcff */
[----:B------:R-:W2:Y:S01]  /*0da0*/  LDG.E.U16 R101, desc[UR12][R14.64+0x40] ;  /* 0x0000400c0e657981 */ /* 0x000ea2000c1e1500 */
[----:B0-----:R-:W-:-:S03]  /*0db0*/  LEA R12, P2, R232, R4, 0x8 ;  /* 0x00000004e80c7211 */ /* 0x001fc600078440ff */
[----:B------:R-:W2:Y:S01]  /*0dc0*/  LDG.E.U16 R100, desc[UR12][R14.64+0x80] ;  /* 0x0000800c0e647981 */ /* 0x000ea2000c1e1500 */
[----:B------:R-:W-:-:S03]  /*0dd0*/  LEA.HI.X R13, R18, R5, RZ, 0x1, P2 ;  /* 0x00000005120d7211 */ /* 0x000fc600010f0cff */
[----:B------:R0:W2:Y:S01]  /*0de0*/  LDG.E.U16 R99, desc[UR12][R14.64+0xc0] ;  /* 0x0000c00c0e637981 */ /* 0x0000a2000c1e1500 */
[----:B------:R-:W-:Y:S01]  /*0df0*/  IMAD.WIDE.U32 R16, R150, 0x2, R16 ;  /* 0x0000000296107825 */ /* 0x000fe200078e0010 */
[----:B------:R-:W-:-:S03]  /*0e00*/  LOP3.LUT R239, R124, 0x50, RZ, 0xfc, !PT ;  /* 0x000000507cef7812 */ /* 0x000fc600078efcff */
[C---:B------:R-:W-:Y:S01]  /*0e10*/  IMAD.WIDE.U32 R8, R150.reuse, 0x2, R8 ;  /* 0x0000000296087825 */ /* 0x040fe200078e0008 */
[----:B------:R-:W2:Y:S01]  /*0e20*/  LDG.E.U16 R98, desc[UR12][R16.64] ;  /* 0x0000000c10627981 */ /* 0x000ea2000c1e1500 */
[----:B0-----:R-:W-:Y:S02]  /*0e30*/  LEA R14, P0, R233, R4, 0x8 ;  /* 0x00000004e90e7211 */ /* 0x001fe400078040ff */
[----:B------:R-:W-:Y:S01]  /*0e40*/  IMAD.WIDE.U32 R12, R150, 0x2, R12 ;  /* 0x00000002960c7825 */ /* 0x000fe200078e000c */
[----:B------:R-:W2:Y:S01]  /*0e50*/  LDG.E.U16 R97, desc[UR12][R16.64+0x40] ;  /* 0x0000400c10617981 */ /* 0x000ea2000c1e1500 */
[----:B------:R-:W-:Y:S02]  /*0e60*/  LEA.HI.X R15, R10, R5, RZ, 0x1, P0 ;  /* 0x000000050a0f7211 */ /* 0x000fe400000f0cff */
[----:B------:R-:W-:Y:S01]  /*0e70*/  IMAD.SHL.U32 R20, R238, 0x80, RZ ;  /* 0x00000080ee147824 */ /* 0x000fe200078e00ff */
[----:B------:R-:W2:Y:S01]  /*0e80*/  LDG.E.U16 R96, desc[UR12][R16.64+0x80] ;  /* 0x0000800c10607981 */ /* 0x000ea2000c1e1500 */
[----:B------:R-:W-:-:S03]  /*0e90*/  LOP3.LUT R241, R124, 0x58, RZ, 0xfc, !PT ;  /* 0x000000587cf17812 */ /* 0x000fc600078efcff */
[----:B------:R0:W2:Y:S01]  /*0ea0*/  LDG.E.U16 R95, desc[UR12][R16.64+0xc0] ;  /* 0x0000c00c105f7981 */ /* 0x0000a2000c1e1500 */
[----:B------:R-:W-:Y:S01]  /*0eb0*/  IMAD.WIDE.U32 R14, R150, 0x2, R14 ;  /* 0x00000002960e7825 */ /* 0x000fe200078e000e */
[----:B------:R-:W-:Y:S02]  /*0ec0*/  LOP3.LUT R240, R124, 0x54, RZ, 0xfc, !PT ;  /* 0x000000547cf07812 */ /* 0x000fe400078efcff */
        /* <DEDUP_REMOVED lines=10> */
[----:B------:R-:W-:Y:S01]  /*0f70*/  LEA.HI.X R17, R20, R5, RZ, 0x1, P2 ;  /* 0x0000000514117211 */ /* 0x000fe200010f0cff */
[----:B------:R-:W-:Y:S01]  /*0f80*/  IMAD.SHL.U32 R20, R241, 0x80, RZ ;  /* 0x00000080f1147824 */ /* 0x000fe200078e00ff */
[----:B------:R-:W-:Y:S01]  /*0f90*/  LOP3.LUT R242, R124, 0x5c, RZ, 0xfc, !PT ;  /* 0x0000005c7cf27812 */ /* 0x000fe200078efcff */
[----:B------:R-:W2:Y:S01]  /*0fa0*/  LDG.E.U16 R86, desc[UR12][R14.64] ;  /* 0x0000000c0e567981 */ /* 0x000ea2000c1e1500 */
[----:B------:R-:W-:-:S03]  /*0fb0*/  IMAD.SHL.U32 R10, R240, 0x80, RZ ;  /* 0x00000080f00a7824 */ /* 0x000fc600078e00ff */
[----:B------:R-:W2:Y:S01]  /*0fc0*/  LDG.E.U16 R85, desc[UR12][R14.64+0x40] ;  /* 0x0000400c0e557981 */ /* 0x000ea2000c1e1500 */
[----:B0-----:R-:W-:-:S03]  /*0fd0*/  LEA R12, P0, R239, R4, 0x8 ;  /* 0x00000004ef0c7211 */ /* 0x001fc600078040ff */
[----:B------:R-:W2:Y:S01]  /*0fe0*/  LDG.E.U16 R84, desc[UR12][R14.64+0x80] ;  /* 0x0000800c0e547981 */ /* 0x000ea2000c1e1500 */
[----:B------:R-:W-:-:S03]  /*0ff0*/  LEA.HI.X R13, R8, R5, RZ, 0x1, P0 ;  /* 0x00000005080d7211 */ /* 0x000fc600000f0cff */
[----:B------:R0:W2:Y:S01]  /*1000*/  LDG.E.U16 R83, desc[UR12][R14.64+0xc0] ;  /* 0x0000c00c0e537981 */ /* 0x0000a2000c1e1500 */
[-C--:B------:R-:W-:Y:S01]  /*1010*/  LEA R18, P0, R241, R4.reuse, 0x8 ;  /* 0x00000004f1127211 */ /* 0x080fe200078040ff */
[----:B------:R-:W-:Y:S01]  /*1020*/  IMAD.WIDE.U32 R16, R150, 0x2, R16 ;  /* 0x0000000296107825 */ /* 0x000fe200078e0010 */
[----:B------:R-:W-:Y:S02]  /*1030*/  LOP3.LUT R243, R124, 0x60, RZ, 0xfc, !PT ;  /* 0x000000607cf37812 */ /* 0x000fe400078efcff */
[----:B------:R-:W-:Y:S01]  /*1040*/  LEA.HI.X R19, R20, R5, RZ, 0x1, P0 ;  /* 0x0000000514137211 */ /* 0x000fe200000f0cff */
[----:B------:R-:W-:Y:S01]  /*1050*/  IMAD.SHL.U32 R22, R242, 0x80, RZ ;  /* 0x00000080f2167824 */ /* 0x000fe200078e00ff */
[----:B------:R-:W2:Y:S01]  /*1060*/  LDG.E.U16 R82, desc[UR12][R16.64] ;  /* 0x0000000c10527981 */ /* 0x000ea2000c1e1500 */
[----:B0-----:R-:W-:-:S03]  /*1070*/  LEA R14, P2, R240, R4, 0x8 ;  /* 0x00000004f00e7211 */ /* 0x001fc600078440ff */
[----:B------:R-:W2:Y:S01]  /*1080*/  LDG.E.U16 R81, desc[UR12][R16.64+0x40] ;  /* 0x0000400c10517981 */ /* 0x000ea2000c1e1500 */
[----:B------:R-:W-:-:S03]  /*1090*/  LEA.HI.X R15, R10, R5, RZ, 0x1, P2 ;  /* 0x000000050a0f7211 */ /* 0x000fc600010f0cff */
[----:B------:R-:W2:Y:S01]  /*10a0*/  LDG.E.U16 R80, desc[UR12][R16.64+0x80] ;  /* 0x0000800c10507981 */ /* 0x000ea2000c1e1500 */
[-C--:B------:R-:W-:Y:S01]  /*10b0*/  LEA R8, P2, R242, R4.reuse, 0x8 ;  /* 0x00000004f2087211 */ /* 0x080fe200078440ff */
[C---:B------:R-:W-:Y:S01]  /*10c0*/  IMAD.SHL.U32 R10, R243.reuse, 0x80, RZ ;  /* 0x00000080f30a7824 */ /* 0x040fe200078e00ff */
[----:B------:R-:W-:Y:S01]  /*10d0*/  LOP3.LUT R245, R124, 0x68, RZ, 0xfc, !PT ;  /* 0x000000687cf57812 */ /* 0x000fe200078efcff */
[----:B------:R0:W2:Y:S01]  /*10e0*/  LDG.E.U16 R79, desc[UR12][R16.64+0xc0] ;  /* 0x0000c00c104f7981 */ /* 0x0000a2000c1e1500 */
[----:B------:R-:W-:Y:S01]  /*10f0*/  IMAD.WIDE.U32 R12, R150, 0x2, R12 ;  /* 0x00000002960c7825 */ /* 0x000fe200078e000c */
[----:B------:R-:W-:Y:S02]  /*1100*/  LEA.HI.X R9, R22, R5, RZ, 0x1, P2 ;  /* 0x0000000516097211 */ /* 0x000fe400010f0cff */
[----:B------:R-:W-:Y:S01]  /*1110*/  LOP3.LUT R244, R124, 0x64, RZ, 0xfc, !PT ;  /* 0x000000647cf47812 */ /* 0x000fe200078efcff */
[C---:B------:R-:W-:Y:S01]  /*1120*/  IMAD.WIDE.U32 R18, R150.reuse, 0x2, R18 ;  /* 0x0000000296127825 */ /* 0x040fe200078e0012 */
[----:B------:R-:W2:Y:S03]  /*1130*/  LDG.E.U16 R78, desc[UR12][R12.64] ;  /* 0x0000000c0c4e7981 */ /* 0x000ea6000c1e1500 */
[----:B------:R-:W-:Y:S01]  /*1140*/  IMAD.WIDE.U32 R14, R150, 0x2, R14 ;  /* 0x00000002960e7825 */ /* 0x000fe200078e000e */
[----:B0-----:R-:W-:Y:S01]  /*1150*/  LEA R16, P0, R243, R4, 0x8 ;  /* 0x00000004f3107211 */ /* 0x001fe200078040ff */
[----:B------:R-:W2:Y:S01]  /*1160*/  LDG.E.U16 R77, desc[UR12][R12.64+0x40] ;  /* 0x0000400c0c4d7981 */ /* 0x000ea2000c1e1500 */
[----:B------:R-:W-:-:S02]  /*1170*/  LOP3.LUT R246, R124, 0x6c, RZ, 0xfc, !PT ;  /* 0x0000006c7cf67812 */ /* 0x000fc400078efcff */
[----:B------:R-:W-:Y:S01]  /*1180*/  LEA.HI.X R17, R10, R5, RZ, 0x1, P0 ;  /* 0x000000050a117211 */ /* 0x000fe200000f0cff */
[----:B------:R-:W2:Y:S01]  /*1190*/  LDG.E.U16 R76, desc[UR12][R12.64+0x80] ;  /* 0x0000800c0c4c7981 */ /* 0x000ea2000c1e1500 */
[C---:B------:R-:W-:Y:S02]  /*11a0*/  IMAD.SHL.U32 R10, R245.reuse, 0x80, RZ ;  /* 0x00000080f50a7824 */ /* 0x040fe400078e00ff */
[----:B------:R-:W-:Y:S01]  /*11b0*/  IMAD.WIDE.U32 R8, R150, 0x2, R8 ;  /* 0x0000000296087825 */ /* 0x000fe200078e0008 */
[----:B------:R0:W2:Y:S04]  /*11c0*/  LDG.E.U16 R75, desc[UR12][R12.64+0xc0] ;  /* 0x0000c00c0c4b7981 */ /* 0x0000a8000c1e1500 */
[----:B------:R-:W2:Y:S04]  /*11d0*/  LDG.E.U16 R70, desc[UR12][R18.64] ;  /* 0x0000000c12467981 */ /* 0x000ea8000c1e1500 */
[----:B------:R-:W2:Y:S01]  /*11e0*/  LDG.E.U16 R69, desc[UR12][R18.64+0x40] ;  /* 0x0000400c12457981 */ /* 0x000ea2000c1e1500 */
[----:B0-----:R-:W-:-:S03]  /*11f0*/  LEA R12, P0, R245, R4, 0x8 ;  /* 0x00000004f50c7211 */ /* 0x001fc600078040ff */
[----:B------:R-:W2:Y:S04]  /*1200*/  LDG.E.U16 R68, desc[UR12][R18.64+0x80] ;  /* 0x0000800c12447981 */ /* 0x000ea8000c1e1500 */
[----:B------:R0:W2:Y:S01]  /*1210*/  LDG.E.U16 R67, desc[UR12][R18.64+0xc0] ;  /* 0x0000c00c12437981 */ /* 0x0000a2000c1e1500 */
[----:B------:R-:W-:-:S03]  /*1220*/  IMAD.WIDE.U32 R16, R150, 0x2, R16 ;  /* 0x0000000296107825 */ /* 0x000fc600078e0010 */
[----:B------:R-:W2:Y:S01]  /*1230*/  LDG.E.U16 R74, desc[UR12][R14.64] ;  /* 0x0000000c0e4a7981 */ /* 0x000ea2000c1e1500 */
[----:B------:R-:W-:-:S03]  /*1240*/  LOP3.LUT R236, R124, 0x70, RZ, 0xfc, !PT ;  /* 0x000000707cec7812 */ /* 0x000fc600078efcff */
[----:B------:R-:W2:Y:S01]  /*1250*/  LDG.E.U16 R73, desc[UR12][R14.64+0x40] ;  /* 0x0000400c0e497981 */ /* 0x000ea2000c1e1500 */
[----:B0-----:R-:W-:-:S03]  /*1260*/  IMAD.SHL.U32 R18, R244, 0x80, RZ ;  /* 0x00000080f4127824 */ /* 0x001fc600078e00ff */
[----:B------:R-:W2:Y:S04]  /*1270*/  LDG.E.U16 R72, desc[UR12][R14.64+0x80] ;  /* 0x0000800c0e487981 */ /* 0x000ea8000c1e1500 */
[----:B------:R0:W2:Y:S01]  /*1280*/  LDG.E.U16 R71, desc[UR12][R14.64+0xc0] ;  /* 0x0000c00c0e477981 */ /* 0x0000a2000c1e1500 */
[----:B------:R-:W-:Y:S01]  /*1290*/  LEA.HI.X R13, R10, R5, RZ, 0x1, P0 ;  /* 0x000000050a0d7211 */ /* 0x000fe200000f0cff */
[----:B------:R-:W-:Y:S02]  /*12a0*/  IMAD.SHL.U32 R20, R246, 0x80, RZ ;  /* 0x00000080f6147824 */ /* 0x000fe400078e00ff */
[----:B------:R-:W2:Y:S04]  /*12b0*/  LDG.E.U16 R66, desc[UR12][R8.64] ;  /* 0x0000000c08427981 */ /* 0x000ea8000c1e1500 */
[----:B------:R-:W2:Y:S01]  /*12c0*/  LDG.E.U16 R65, desc[UR12][R8.64+0x40] ;  /* 0x0000400c08417981 */ /* 0x000ea2000c1e1500 */
[----:B0-----:R-:W-:-:S03]  /*12d0*/  LEA R14, P2, R244, R4, 0x8 ;  /* 0x00000004f40e7211 */ /* 0x001fc600078440ff */
[----:B------:R-:W2:Y:S01]  /*12e0*/  LDG.E.U16 R64, desc[UR12][R8.64+0x80] ;  /* 0x0000800c08407981 */ /* 0x000ea2000c1e1500 */
[----:B------:R-:W-:-:S03]  /*12f0*/  LEA.HI.X R15, R18, R5, RZ, 0x1, P2 ;  /* 0x00000005120f7211 */ /* 0x000fc600010f0cff */
[----:B------:R0:W2:Y:S01]  /*1300*/  LDG.E.U16 R63, desc[UR12][R8.64+0xc0] ;  /* 0x0000c00c083f7981 */ /* 0x0000a2000c1e1500 */
[----:B------:R-:W-:Y:S01]  /*1310*/  IMAD.SHL.U32 R10, R236, 0x80, RZ ;  /* 0x00000080ec0a7824 */ /* 0x000fe200078e00ff */
[----:B------:R-:W-:Y:S01]  /*1320*/  LOP3.LUT R235, R124, 0x78, RZ, 0xfc, !PT ;  /* 0x000000787ceb7812 */ /* 0x000fe200078efcff */
[----:B------:R-:W-:Y:S01]  /*1330*/  IMAD.WIDE.U32 R12, R150, 0x2, R12 ;  /* 0x00000002960c7825 */ /* 0x000fe200078e000c */
[----:B------:R-:W2:Y:S01]  /*1340*/  LDG.E.U16 R62, desc[UR12][R16.64] ;  /* 0x0000000c103e7981 */ /* 0x000ea2000c1e1500 */
[----:B------:R-:W-:-:S03]  /*1350*/  LOP3.LUT R234, R124, 0x74, RZ, 0xfc, !PT ;  /* 0x000000747cea7812 */ /* 0x000fc600078efcff */
[----:B------:R-:W2:Y:S01]  /*1360*/  LDG.E.U16 R61, desc[UR12][R16.64+0x40] ;  /* 0x0000400c103d7981 */ /* 0x000ea2000c1e1500 */
[----:B0-----:R-:W-:-:S03]  /*1370*/  LEA R8, P2, R246, R4, 0x8 ;  /* 0x00000004f6087211 */ /* 0x001fc600078440ff */
[----:B------:R-:W2:Y:S01]  /*1380*/  LDG.E.U16 R60, desc[UR12][R16.64+0x80] ;  /* 0x0000800c103c7981 */ /* 0x000ea2000c1e1500 */
[----:B------:R-:W-:Y:S01]  /*1390*/  IMAD.WIDE.U32 R14, R150, 0x2, R14 ;  /* 0x00000002960e7825 */ /* 0x000fe200078e000e */
[----:B------:R-:W-:Y:S02]  /*13a0*/  LEA.HI.X R9, R20, R5, RZ, 0x1, P2 ;  /* 0x0000000514097211 */ /* 0x000fe400010f0cff */
[----:B------:R0:W2:Y:S01]  /*13b0*/  LDG.E.U16 R59, desc[UR12][R16.64+0xc0] ;  /* 0x0000c00c103b7981 */ /* 0x0000a2000c1e1500 */
[----:B------:R-:W-:Y:S01]  /*13c0*/  LOP3.LUT R237, R124, 0x7c, RZ, 0xfc, !PT ;  /* 0x0000007c7ced7812 */ /* 0x000fe200078efcff */
[----:B------:R-:W-:Y:S02]  /*13d0*/  IMAD.SHL.U32 R18, R234, 0x80, RZ ;  /* 0x00000080ea127824 */ /* 0x000fe400078e00ff */
[----:B------:R-:W2:Y:S04]  /*13e0*/  LDG.E.U16 R54, desc[UR12][R12.64] ;  /* 0x0000000c0c367981 */ /* 0x000ea8000c1e1500 */
[----:B------:R-:W2:Y:S01]  /*13f0*/  LDG.E.U16 R53, desc[UR12][R12.64+0x40] ;  /* 0x0000400c0c357981 */ /* 0x000ea2000c1e1500 */
[----:B0-----:R-:W-:Y:S01]  /*1400*/  LEA R16, P0, R236, R4, 0x8 ;  /* 0x00000004ec107211 */ /* 0x001fe200078040ff */
[----:B------:R-:W-:-:S02]  /*1410*/  IMAD.WIDE.U32 R8, R150, 0x2, R8 ;  /* 0x0000000296087825 */ /* 0x000fc400078e0008 */
[----:B------:R-:W2:Y:S01]  /*1420*/  LDG.E.U16 R52, desc[UR12][R12.64+0x80] ;  /* 0x0000800c0c347981 */ /* 0x000ea2000c1e1500 */
[----:B------:R-:W-:Y:S01]  /*1430*/  LEA.HI.X R17, R10, R5, RZ, 0x1, P0 ;  /* 0x000000050a117211 */ /* 0x000fe200000f0cff */
[C---:B------:R-:W-:Y:S02]  /*1440*/  IMAD.SHL.U32 R10, R235.reuse, 0x80, RZ ;  /* 0x00000080eb0a7824 */ /* 0x040fe400078e00ff */
[----:B------:R0:W2:Y:S04]  /*1450*/  LDG.E.U16 R51, desc[UR12][R12.64+0xc0] ;  /* 0x0000c00c0c337981 */ /* 0x0000a8000c1e1500 */
[----:B------:R-:W2:Y:S04]  /*1460*/  LDG.E.U16 R58, desc[UR12][R14.64] ;  /* 0x0000000c0e3a7981 */ /* 0x000ea8000c1e1500 */
[----:B------:R-:W2:Y:S01]  /*1470*/  LDG.E.U16 R57, desc[UR12][R14.64+0x40] ;  /* 0x0000400c0e397981 */ /* 0x000ea2000c1e1500 */
[----:B0-----:R-:W-:-:S03]  /*1480*/  LEA R12, P0, R235, R4, 0x8 ;  /* 0x00000004eb0c7211 */ /* 0x001fc600078040ff */
[----:B------:R-:W2:Y:S04]  /*1490*/  LDG.E.U16 R56, desc[UR12][R14.64+0x80] ;  /* 0x0000800c0e387981 */ /* 0x000ea8000c1e1500 */
[----:B------:R0:W2:Y:S01]  /*14a0*/  LDG.E.U16 R55, desc[UR12][R14.64+0xc0] ;  /* 0x0000c00c0e377981 */ /* 0x0000a2000c1e1500 */
[----:B------:R-:W-:Y:S01]  /*14b0*/  LEA.HI.X R13, R10, R5, RZ, 0x1, P0 ;  /* 0x000000050a0d7211 */ /* 0x000fe200000f0cff */
[----:B------:R-:W-:Y:S01]  /*14c0*/  IMAD.SHL.U32 R20, R237, 0x80, RZ ;  /* 0x00000080ed147824 */ /* 0x000fe200078e00ff */
[----:B------:R-:W-:Y:S01]  /*14d0*/  LOP3.LUT R7, R124, 0x80, RZ, 0xfc, !PT ;  /* 0x000000807c077812 */ /* 0x000fe200078efcff */
[----:B------:R-:W2:Y:S04]  /*14e0*/  LDG.E.U16 R50, desc[UR12][R8.64] ;  /* 0x0000000c08327981 */ /* 0x000ea8000c1e1500 */
        /* <DEDUP_REMOVED lines=13> */
[C---:B------:R-:W-:Y:S01]  /*15c0*/  IMAD.SHL.U32 R20, R7.reuse, 0x80, RZ ;  /* 0x0000008007147824 */ /* 0x040fe200078e00ff */
[----:B------:R-:W2:Y:S01]  /*15d0*/  LDG.E.U16 R36, desc[UR12][R12.64+0x80] ;  /* 0x0000800c0c247981 */ /* 0x000ea2000c1e1500 */
[----:B------:R-:W-:Y:S01]  /*15e0*/  IMAD.SHL.U32 R7, R7, 0x100, RZ ;  /* 0x0000010007077824 */ /* 0x000fe200078e00ff */
[----:B------:R-:W-:-:S02]  /*15f0*/  LOP3.LUT R10, R124, 0x84, RZ, 0xfc, !PT ;  /* 0x000000847c0a7812 */ /* 0x000fc400078efcff */
[----:B------:R0:W2:Y:S01]  /*1600*/  LDG.E.U16 R35, desc[UR12][R12.64+0xc0] ;  /* 0x0000c00c0c237981 */ /* 0x0000a2000c1e1500 */
[----:B------:R-:W-:-:S03]  /*1610*/  LEA R18, P2, R19, R4, 0x8 ;  /* 0x0000000413127211 */ /* 0x000fc600078440ff */
[----:B------:R-:W2:Y:S04]  /*1620*/  LDG.E.U16 R42, desc[UR12][R14.64] ;  /* 0x0000000c0e2a7981 */ /* 0x000ea8000c1e1500 */
[----:B------:R-:W2:Y:S01]  /*1630*/  LDG.E.U16 R41, desc[UR12][R14.64+0x40] ;  /* 0x0000400c0e297981 */ /* 0x000ea2000c1e1500 */
[----:B0-----:R-:W-:-:S03]  /*1640*/  IMAD.SHL.U32 R12, R19, 0x80, RZ ;  /* 0x00000080130c7824 */ /* 0x001fc600078e00ff */
[----:B------:R-:W2:Y:S04]  /*1650*/  LDG.E.U16 R40, desc[UR12][R14.64+0x80] ;  /* 0x0000800c0e287981 */ /* 0x000ea8000c1e1500 */
[----:B------:R0:W2:Y:S04]  /*1660*/  LDG.E.U16 R39, desc[UR12][R14.64+0xc0] ;  /* 0x0000c00c0e277981 */ /* 0x0000a8000c1e1500 */
[----:B------:R-:W2:Y:S04]  /*1670*/  LDG.E.U16 R46, desc[UR12][R16.64] ;  /* 0x0000000c102e7981 */ /* 0x000ea8000c1e1500 */
[----:B------:R-:W2:Y:S01]  /*1680*/  LDG.E.U16 R45, desc[UR12][R16.64+0x40] ;  /* 0x0000400c102d7981 */ /* 0x000ea2000c1e1500 */
[----:B0-----:R-:W-:-:S03]  /*1690*/  LOP3.LUT R14, R124, 0x88, RZ, 0xfc, !PT ;  /* 0x000000887c0e7812 */ /* 0x001fc600078efcff */
[----:B------:R-:W2:Y:S04]  /*16a0*/  LDG.E.U16 R44, desc[UR12][R16.64+0x80] ;  /* 0x0000800c102c7981 */ /* 0x000ea8000c1e1500 */
[----:B------:R0:W2:Y:S01]  /*16b0*/  LDG.E.U16 R43, desc[UR12][R16.64+0xc0] ;  /* 0x0000c00c102b7981 */ /* 0x0000a2000c1e1500 */
[----:B------:R-:W-:Y:S01]  /*16c0*/  IMAD.SHL.U32 R15, R10, 0x100, RZ ;  /* 0x000001000a0f7824 */ /* 0x000fe200078e00ff */
[----:B------:R-:W-:Y:S01]  /*16d0*/  LEA.HI.X R19, R12, R5, RZ, 0x1, P2 ;  /* 0x000000050c137211 */ /* 0x000fe200010f0cff */
[----:B------:R-:W-:Y:S01]  /*16e0*/  IMAD.SHL.U32 R13, R14, 0x100, RZ ;  /* 0x000001000e0d7824 */ /* 0x000fe200078e00ff */
[----:B0-----:R-:W-:Y:S01]  /*16f0*/  IADD3 R16, P0, PT, R7, R4, RZ ;  /* 0x0000000407107210 */ /* 0x001fe20007f1e0ff */
[----:B------:R-:W-:-:S03]  /*1700*/  IMAD.WIDE.U32 R8, R150, 0x2, R8 ;  /* 0x0000000296087825 */ /* 0x000fc600078e0008 */
[-C--:B------:R-:W-:Y:S01]  /*1710*/  LEA.HI.X R17, R20, R5.reuse, RZ, 0x1, P0 ;  /* 0x0000000514117211 */ /* 0x080fe200000f0cff */
[----:B------:R-:W-:Y:S02]  /*1720*/  IMAD.SHL.U32 R22, R10, 0x80, RZ ;  /* 0x000000800a167824 */ /* 0x000fe400078e00ff */
[----:B------:R-:W-:Y:S01]  /*1730*/  IMAD.SHL.U32 R24, R14, 0x80, RZ ;  /* 0x000000800e187824 */ /* 0x000fe200078e00ff */
[-C--:B------:R-:W-:Y:S01]  /*1740*/  IADD3 R14, P2, PT, R15, R4.reuse, RZ ;  /* 0x000000040f0e7210 */ /* 0x080fe20007f5e0ff */
[C---:B------:R-:W-:Y:S01]  /*1750*/  IMAD.WIDE.U32 R18, R150.reuse, 0x2, R18 ;  /* 0x0000000296127825 */ /* 0x040fe200078e0012 */
[----:B------:R-:W-:Y:S01]  /*1760*/  IADD3 R12, P0, PT, R13, R4, RZ ;  /* 0x000000040d0c7210 */ /* 0x000fe20007f1e0ff */
[----:B------:R-:W2:Y:S02]  /*1770*/  LDG.E.U16 R34, desc[UR12][R8.64] ;  /* 0x0000000c08227981 */ /* 0x000ea4000c1e1500 */
[----:B------:R-:W-:Y:S01]  /*1780*/  IMAD.WIDE.U32 R16, R150, 0x2, R16 ;  /* 0x0000000296107825 */ /* 0x000fe200078e0010 */
[-C--:B------:R-:W-:Y:S01]  /*1790*/  LEA.HI.X R15, R22, R5.reuse, RZ, 0x1, P2 ;  /* 0x00000005160f7211 */ /* 0x080fe200010f0cff */
[----:B------:R-:W2:Y:S01]  /*17a0*/  LDG.E.U16 R33, desc[UR12][R8.64+0x40] ;  /* 0x0000400c08217981 */ /* 0x000ea2000c1e1500 */
[----:B------:R-:W-:-:S03]  /*17b0*/  LEA.HI.X R13, R24, R5, RZ, 0x1, P0 ;  /* 0x00000005180d7211 */ /* 0x000fc600000f0cff */
[----:B------:R-:W2:Y:S04]  /*17c0*/  LDG.E.U16 R32, desc[UR12][R8.64+0x80] ;  /* 0x0000800c08207981 */ /* 0x000ea8000c1e1500 */
[----:B------:R-:W2:Y:S04]  /*17d0*/  LDG.E.U16 R31, desc[UR12][R8.64+0xc0] ;  /* 0x0000c00c081f7981 */ /* 0x000ea8000c1e1500 */
[----:B------:R-:W2:Y:S04]  /*17e0*/  LDG.E.U16 R10, desc[UR12][R18.64] ;  /* 0x0000000c120a7981 */ /* 0x000ea8000c1e1500 */
[----:B------:R-:W2:Y:S04]  /*17f0*/  LDG.E.U16 R7, desc[UR12][R18.64+0xc0] ;  /* 0x0000c00c12077981 */ /* 0x000ea8000c1e1500 */
[----:B------:R-:W2:Y:S04]  /*1800*/  LDG.E.U16 R9, desc[UR12][R18.64+0x40] ;  /* 0x0000400c12097981 */ /* 0x000ea8000c1e1500 */
[----:B------:R0:W2:Y:S01]  /*1810*/  LDG.E.U16 R8, desc[UR12][R18.64+0x80] ;  /* 0x0000800c12087981 */ /* 0x0000a2000c1e1500 */
[----:B------:R-:W-:-:S03]  /*1820*/  IMAD.WIDE.U32 R14, R150, 0x2, R14 ;  /* 0x00000002960e7825 */ /* 0x000fc600078e000e */
[----:B------:R-:W2:Y:S04]  /*1830*/  LDG.E.U16 R30, desc[UR12][R16.64] ;  /* 0x0000000c101e7981 */ /* 0x000ea8000c1e1500 */
[----:B------:R-:W2:Y:S01]  /*1840*/  LDG.E.U16 R29, desc[UR12][R16.64+0x40] ;  /* 0x0000400c101d7981 */ /* 0x000ea2000c1e1500 */
[----:B0-----:R-:W-:-:S03]  /*1850*/  LOP3.LUT R18, R124, 0x8c, RZ, 0xfc, !PT ;  /* 0x0000008c7c127812 */ /* 0x001fc600078efcff */
[----:B------:R-:W2:Y:S04]  /*1860*/  LDG.E.U16 R28, desc[UR12][R16.64+0x80] ;  /* 0x0000800c101c7981 */ /* 0x000ea8000c1e1500 */
[----:B------:R0:W2:Y:S01]  /*1870*/  LDG.E.U16 R27, desc[UR12][R16.64+0xc0] ;  /* 0x0000c00c101b7981 */ /* 0x0000a2000c1e1500 */
[----:B------:R-:W-:-:S03]  /*1880*/  IMAD.WIDE.U32 R12, R150, 0x2, R12 ;  /* 0x00000002960c7825 */ /* 0x000fc600078e000c */
[----:B------:R-:W2:Y:S01]  /*1890*/  LDG.E.U16 R26, desc[UR12][R14.64] ;  /* 0x0000000c0e1a7981 */ /* 0x000ea2000c1e1500 */
[----:B------:R-:W-:-:S03]  /*18a0*/  IMAD.SHL.U32 R115, R18, 0x100, RZ ;  /* 0x0000010012737824 */ /* 0x000fc600078e00ff */
[----:B------:R-:W2:Y:S01]  /*18b0*/  LDG.E.U16 R25, desc[UR12][R14.64+0x40] ;  /* 0x0000400c0e197981 */ /* 0x000ea2000c1e1500 */
[C---:B0-----:R-:W-:Y:S02]  /*18c0*/  LOP3.LUT R16, R124.reuse, 0x90, RZ, 0xfc, !PT ;  /* 0x000000907c107812 */ /* 0x041fe400078efcff */
[----:B------:R-:W-:Y:S01]  /*18d0*/  LOP3.LUT R17, R124, 0x94, RZ, 0xfc, !PT ;  /* 0x000000947c117812 */ /* 0x000fe200078efcff */
[----:B------:R-:W2:Y:S02]  /*18e0*/  LDG.E.U16 R24, desc[UR12][R14.64+0x80] ;  /* 0x0000800c0e187981 */ /* 0x000ea4000c1e1500 */
[----:B------:R-:W-:Y:S02]  /*18f0*/  IMAD.SHL.U32 R117, R16, 0x100, RZ ;  /* 0x0000010010757824 */ /* 0x000fe400078e00ff */
[----:B------:R0:W2:Y:S01]  /*1900*/  LDG.E.U16 R23, desc[UR12][R14.64+0xc0] ;  /* 0x0000c00c0e177981 */ /* 0x0000a2000c1e1500 */
[----:B------:R-:W-:-:S03]  /*1910*/  IMAD.SHL.U32 R18, R18, 0x80, RZ ;  /* 0x0000008012127824 */ /* 0x000fc600078e00ff */
[----:B------:R-:W2:Y:S01]  /*1920*/  LDG.E.U16 R22, desc[UR12][R12.64] ;  /* 0x0000000c0c167981 */ /* 0x000ea2000c1e1500 */
[----:B------:R-:W-:-:S03]  /*1930*/  IADD3 R116, P2, PT, R117, R4, RZ ;  /* 0x0000000475747210 */ /* 0x000fc60007f5e0ff */
[----:B------:R-:W2:Y:S01]  /*1940*/  LDG.E.U16 R21, desc[UR12][R12.64+0x40] ;  /* 0x0000400c0c157981 */ /* 0x000ea2000c1e1500 */
[----:B0-----:R-:W-:-:S03]  /*1950*/  IMAD.SHL.U32 R14, R16, 0x80, RZ ;  /* 0x00000080100e7824 */ /* 0x001fc600078e00ff */
[----:B------:R-:W2:Y:S01]  /*1960*/  LDG.E.U16 R20, desc[UR12][R12.64+0x80] ;  /* 0x0000800c0c147981 */ /* 0x000ea2000c1e1500 */
[----:B------:R-:W-:-:S03]  /*1970*/  IMAD.SHL.U32 R16, R17, 0x80, RZ ;  /* 0x0000008011107824 */ /* 0x000fc600078e00ff */
[----:B------:R0:W2:Y:S01]  /*1980*/  LDG.E.U16 R19, desc[UR12][R12.64+0xc0] ;  /* 0x0000c00c0c137981 */ /* 0x0000a2000c1e1500 */
[----:B------:R-:W-:Y:S01]  /*1990*/  IMAD.SHL.U32 R17, R17, 0x100, RZ ;  /* 0x0000010011117824 */ /* 0x000fe200078e00ff */
[----:B------:R-:W-:Y:S02]  /*19a0*/  LOP3.LUT R114, R124, 0x98, RZ, 0xfc, !PT ;  /* 0x000000987c727812 */ /* 0x000fe400078efcff */
[----:B------:R-:W-:Y:S02]  /*19b0*/  LEA.HI.X R117, R14, R5, RZ, 0x1, P2 ;  /* 0x000000050e757211 */ /* 0x000fe400010f0cff */
[----:B0-----:R-:W-:Y:S01]  /*19c0*/  IADD3 R12, P0, PT, R115, R4, RZ ;  /* 0x00000004730c7210 */ /* 0x001fe20007f1e0ff */
[----:B------:R-:W-:-:S03]  /*19d0*/  IMAD.SHL.U32 R115, R114, 0x100, RZ ;  /* 0x0000010072737824 */ /* 0x000fc600078e00ff */
[----:B------:R-:W-:Y:S02]  /*19e0*/  LEA.HI.X R13, R18, R5, RZ, 0x1, P0 ;  /* 0x00000005120d7211 */ /* 0x000fe400000f0cff */
[----:B------:R-:W-:Y:S01]  /*19f0*/  IADD3 R118, P0, PT, R17, R4, RZ ;  /* 0x0000000411767210 */ /* 0x000fe20007f1e0ff */
[----:B------:R-:W-:-:S03]  /*1a00*/  IMAD.WIDE.U32 R116, R150, 0x2, R116 ;  /* 0x0000000296747825 */ /* 0x000fc600078e0074 */
[----:B------:R-:W-:Y:S01]  /*1a10*/  LEA.HI.X R119, R16, R5, RZ, 0x1, P0 ;  /* 0x0000000510777211 */ /* 0x000fe200000f0cff */
[----:B------:R-:W-:Y:S01]  /*1a20*/  IMAD.WIDE.U32 R12, R150, 0x2, R12 ;  /* 0x00000002960c7825 */ /* 0x000fe200078e000c */
[----:B------:R-:W2:Y:S03]  /*1a30*/  LDG.E.U16 R14, desc[UR12][R116.64] ;  /* 0x0000000c740e7981 */ /* 0x000ea6000c1e1500 */
[----:B------:R-:W-:Y:S01]  /*1a40*/  IMAD.SHL.U32 R120, R114, 0x80, RZ ;  /* 0x0000008072787824 */ /* 0x000fe200078e00ff */
[----:B------:R-:W-:Y:S01]  /*1a50*/  IADD3 R114, P2, PT, R115, R4, RZ ;  /* 0x0000000473727210 */ /* 0x000fe20007f5e0ff */
[----:B------:R-:W2:Y:S01]  /*1a60*/  LDG.E.U16 R18, desc[UR12][R12.64] ;  /* 0x0000000c0c127981 */ /* 0x000ea2000c1e1500 */
[----:B------:R-:W-:-:S03]  /*1a70*/  IMAD.WIDE.U32 R118, R150, 0x2, R118 ;  /* 0x0000000296767825 */ /* 0x000fc600078e0076 */
[----:B------:R-:W2:Y:S01]  /*1a80*/  LDG.E.U16 R17, desc[UR12][R12.64+0x40] ;  /* 0x0000400c0c117981 */ /* 0x000ea2000c1e1500 */
[----:B------:R-:W-:-:S03]  /*1a90*/  LEA.HI.X R115, R120, R5, RZ, 0x1, P2 ;  /* 0x0000000578737211 */ /* 0x000fc600010f0cff */
[----:B------:R-:W3:Y:S01]  /*1aa0*/  LDG.E.U16 R16, desc[UR12][R12.64+0x80] ;  /* 0x0000800c0c107981 */ /* 0x000ee2000c1e1500 */
[----:B------:R-:W-:-:S03]  /*1ab0*/  LOP3.LUT R120, R124, 0x9c, RZ, 0xfc, !PT ;  /* 0x0000009c7c787812 */ /* 0x000fc600078efcff */
[----:B------:R-:W3:Y:S04]  /*1ac0*/  LDG.E.U16 R15, desc[UR12][R12.64+0xc0] ;  /* 0x0000c00c0c0f7981 */ /* 0x000ee8000c1e1500 */
[----:B------:R-:W3:Y:S01]  /*1ad0*/  LDG.E.U16 R151, desc[UR12][R116.64+0xc0] ;  /* 0x0000c00c74977981 */ /* 0x000ee2000c1e1500 */
[----:B------:R-:W-:-:S03]  /*1ae0*/  LOP3.LUT R121, R124, 0xa8, RZ, 0xfc, !PT ;  /* 0x000000a87c797812 */ /* 0x000fc600078efcff */
[----:B------:R-:W3:Y:S04]  /*1af0*/  LDG.E.U16 R154, desc[UR12][R118.64] ;  /* 0x0000000c769a7981 */ /* 0x000ee8000c1e1500 */
[----:B------:R-:W3:Y:S04]  /*1b00*/  LDG.E.U16 R13, desc[UR12][R116.64+0x40] ;  /* 0x0000400c740d7981 */ /* 0x000ee8000c1e1500 */
[----:B------:R0:W3:Y:S01]  /*1b10*/  LDG.E.U16 R12, desc[UR12][R116.64+0x80] ;  /* 0x0000800c740c7981 */ /* 0x0000e2000c1e1500 */
[----:B------:R-:W-:-:S03]  /*1b20*/  IMAD.SHL.U32 R161, R120, 0x100, RZ ;  /* 0x0000010078a17824 */ /* 0x000fc600078e00ff */
[----:B------:R-:W3:Y:S04]  /*1b30*/  LDG.E.U16 R153, desc[UR12][R118.64+0x40] ;  /* 0x0000400c76997981 */ /* 0x000ee8000c1e1500 */
[----:B------:R-:W3:Y:S01]  /*1b40*/  LDG.E.U16 R152, desc[UR12][R118.64+0x80] ;  /* 0x0000800c76987981 */ /* 0x000ee2000c1e1500 */
[----:B0-----:R-:W-:-:S03]  /*1b50*/  LOP3.LUT R116, R124, 0xa0, RZ, 0xfc, !PT ;  /* 0x000000a07c747812 */ /* 0x001fc600078efcff */
[----:B------:R0:W4:Y:S01]  /*1b60*/  LDG.E.U16 R158, desc[UR12][R118.64+0xc0] ;  /* 0x0000c00c769e7981 */ /* 0x000122000c1e1500 */
[----:B------:R-:W-:Y:S01]  /*1b70*/  IMAD.WIDE.U32 R114, R150, 0x2, R114 ;  /* 0x0000000296727825 */ /* 0x000fe200078e0072 */
[----:B------:R-:W-:-:S03]  /*1b80*/  LOP3.LUT R117, R124, 0xa4, RZ, 0xfc, !PT ;  /* 0x000000a47c757812 */ /* 0x000fc600078efcff */
[----:B------:R-:W-:Y:S01]  /*1b90*/  IMAD.SHL.U32 R160, R120, 0x80, RZ ;  /* 0x0000008078a07824 */ /* 0x000fe200078e00ff */
[----:B------:R-:W4:Y:S01]  /*1ba0*/  LDG.E.U16 R157, desc[UR12][R114.64] ;  /* 0x0000000c729d7981 */ /* 0x000f22000c1e1500 */
[----:B0-----:R-:W-:-:S03]  /*1bb0*/  IMAD.SHL.U32 R119, R116, 0x100, RZ ;  /* 0x0000010074777824 */ /* 0x001fc600078e00ff */
[----:B------:R-:W4:Y:S01]  /*1bc0*/  LDG.E.U16 R156, desc[UR12][R114.64+0x40] ;  /* 0x0000400c729c7981 */ /* 0x000f22000c1e1500 */
[----:B------:R-:W-:Y:S01]  /*1bd0*/  IMAD.SHL.U32 R162, R116, 0x80, RZ ;  /* 0x0000008074a27824 */ /* 0x000fe200078e00ff */
[-C--:B------:R-:W-:Y:S02]  /*1be0*/  IADD3 R116, P0, PT, R161, R4.reuse, RZ ;  /* 0x00000004a1747210 */ /* 0x080fe40007f1e0ff */
[----:B------:R-:W-:Y:S01]  /*1bf0*/  IADD3 R120, P2, PT, R119, R4, RZ ;  /* 0x0000000477787210 */ /* 0x000fe20007f5e0ff */
[----:B------:R-:W-:Y:S01]  /*1c00*/  IMAD.SHL.U32 R119, R121, 0x100, RZ ;  /* 0x0000010079777824 */ /* 0x000fe200078e00ff */
[----:B------:R-:W4:Y:S01]  /*1c10*/  LDG.E.U16 R155, desc[UR12][R114.64+0x80] ;  /* 0x0000800c729b7981 */ /* 0x000f22000c1e1500 */
[----:B------:R-:W-:Y:S02]  /*1c20*/  IMAD.SHL.U32 R164, R117, 0x80, RZ ;  /* 0x0000008075a47824 */ /* 0x000fe400078e00ff */
[----:B------:R-:W-:Y:S01]  /*1c30*/  IMAD.SHL.U32 R166, R121, 0x80, RZ ;  /* 0x0000008079a67824 */ /* 0x000fe200078e00ff */
[----:B------:R0:W4:Y:S01]  /*1c40*/  LDG.E.U16 R159, desc[UR12][R114.64+0xc0] ;  /* 0x0000c00c729f7981 */ /* 0x000122000c1e1500 */
[----:B------:R-:W-:-:S02]  /*1c50*/  LEA.HI.X R121, R162, R5, RZ, 0x1, P2 ;  /* 0x00000005a2797211 */ /* 0x000fc400010f0cff */
[----:B------:R-:W-:Y:S01]  /*1c60*/  LOP3.LUT R167, R124, 0xac, RZ, 0xfc, !PT ;  /* 0x000000ac7ca77812 */ /* 0x000fe200078efcff */
[----:B0-----:R-:W-:Y:S01]  /*1c70*/  IMAD.SHL.U32 R115, R117, 0x100, RZ ;  /* 0x0000010075737824 */ /* 0x001fe200078e00ff */
[-C--:B------:R-:W-:Y:S02]  /*1c80*/  LEA.HI.X R117, R160, R5.reuse, RZ, 0x1, P0 ;  /* 0x00000005a0757211 */ /* 0x080fe400000f0cff */
[-C--:B------:R-:W-:Y:S02]  /*1c90*/  IADD3 R114, P2, PT, R119, R4.reuse, RZ ;  /* 0x0000000477727210 */ /* 0x080fe40007f5e0ff */
[----:B------:R-:W-:Y:S01]  /*1ca0*/  IADD3 R118, P0, PT, R115, R4, RZ ;  /* 0x0000000473767210 */ /* 0x000fe20007f1e0ff */
[----:B------:R-:W-:Y:S01]  /*1cb0*/  IMAD.WIDE.U32 R116, R150, 0x2, R116 ;  /* 0x0000000296747825 */ /* 0x000fe200078e0074 */
[-C--:B------:R-:W-:Y:S02]  /*1cc0*/  LEA.HI.X R115, R166, R5.reuse, RZ, 0x1, P2 ;  /* 0x00000005a6737211 */ /* 0x080fe400010f0cff */
[----:B------:R-:W-:Y:S01]  /*1cd0*/  LEA.HI.X R119, R164, R5, RZ, 0x1, P0 ;  /* 0x00000005a4777211 */ /* 0x000fe200000f0cff */
[C---:B------:R-:W-:Y:S01]  /*1ce0*/  IMAD.WIDE.U32 R120, R150.reuse, 0x2, R120 ;  /* 0x0000000296787825 */ /* 0x040fe200078e0078 */
[----:B------:R-:W4:Y:S03]  /*1cf0*/  LDG.E.U16 R162, desc[UR12][R116.64] ;  /* 0x0000000c74a27981 */ /* 0x000f26000c1e1500 */
[C---:B------:R-:W-:Y:S01]  /*1d00*/  IMAD.WIDE.U32 R114, R150.reuse, 0x2, R114 ;  /* 0x0000000296727825 */ /* 0x040fe200078e0072 */
[----:B------:R-:W4:Y:S04]  /*1d10*/  LDG.E.U16 R161, desc[UR12][R116.64+0x40] ;  /* 0x0000400c74a17981 */ /* 0x000f28000c1e1500 */
[----:B------:R-:W4:Y:S04]  /*1d20*/  LDG.E.U16 R160, desc[UR12][R116.64+0x80] ;  /* 0x0000800c74a07981 */ /* 0x000f28000c1e1500 */
[----:B------:R0:W4:Y:S01]  /*1d30*/  LDG.E.U16 R163, desc[UR12][R116.64+0xc0] ;  /* 0x0000c00c74a37981 */ /* 0x000122000c1e1500 */
[----:B------:R-:W-:-:S03]  /*1d40*/  IMAD.WIDE.U32 R118, R150, 0x2, R118 ;  /* 0x0000000296767825 */ /* 0x000fc600078e0076 */
[----:B------:R-:W4:Y:S04]  /*1d50*/  LDG.E.U16 R174, desc[UR12][R114.64] ;  /* 0x0000000c72ae7981 */ /* 0x000f28000c1e1500 */
[----:B------:R-:W4:Y:S01]  /*1d60*/  LDG.E.U16 R175, desc[UR12][R114.64+0x40] ;  /* 0x0000400c72af7981 */ /* 0x000f22000c1e1500 */
[----:B0-----:R-:W-:Y:S01]  /*1d70*/  IMAD.SHL.U32 R117, R167, 0x100, RZ ;  /* 0x00000100a7757824 */ /* 0x001fe200078e00ff */
[----:B------:R-:W-:Y:S02]  /*1d80*/  LOP3.LUT R116, R124, 0xb0, RZ, 0xfc, !PT ;  /* 0x000000b07c747812 */ /* 0x000fe400078efcff */
[----:B------:R-:W4:Y:S04]  /*1d90*/  LDG.E.U16 R176, desc[UR12][R114.64+0x80] ;  /* 0x0000800c72b07981 */ /* 0x000f28000c1e1500 */
[----:B------:R0:W4:Y:S04]  /*1da0*/  LDG.E.U16 R177, desc[UR12][R114.64+0xc0] ;  /* 0x0000c00c72b17981 */ /* 0x000128000c1e1500 */
[----:B------:R-:W4:Y:S04]  /*1db0*/  LDG.E.U16 R164, desc[UR12][R120.64] ;  /* 0x0000000c78a47981 */ /* 0x000f28000c1e1500 */
[----:B------:R-:W4:Y:S01]  /*1dc0*/  LDG.E.U16 R165, desc[UR12][R120.64+0x40] ;  /* 0x0000400c78a57981 */ /* 0x000f22000c1e1500 */
[----:B0-----:R-:W-:-:S03]  /*1dd0*/  IADD3 R114, P0, PT, R117, R4, RZ ;  /* 0x0000000475727210 */ /* 0x001fc60007f1e0ff */
[----:B------:R-:W4:Y:S01]  /*1de0*/  LDG.E.U16 R166, desc[UR12][R120.64+0x80] ;  /* 0x0000800c78a67981 */ /* 0x000f22000c1e1500 */
[----:B------:R-:W-:-:S03]  /*1df0*/  LOP3.LUT R117, R124, 0xb4, RZ, 0xfc, !PT ;  /* 0x000000b47c757812 */ /* 0x000fc600078efcff */
[----:B------:R0:W4:Y:S02]  /*1e00*/  LDG.E.U16 R169, desc[UR12][R120.64+0xc0] ;  /* 0x0000c00c78a97981 */ /* 0x000124000c1e1500 */
[----:B------:R-:W-:Y:S02]  /*1e10*/  IMAD.SHL.U32 R182, R117, 0x80, RZ ;  /* 0x0000008075b67824 */ /* 0x000fe400078e00ff */
[----:B------:R-:W4:Y:S04]  /*1e20*/  LDG.E.U16 R170, desc[UR12][R118.64] ;  /* 0x0000000c76aa7981 */ /* 0x000f28000c1e1500 */
[----:B------:R-:W4:Y:S01]  /*1e30*/  LDG.E.U16 R171, desc[UR12][R118.64+0x40] ;  /* 0x0000400c76ab7981 */ /* 0x000f22000c1e1500 */
[C---:B0-----:R-:W-:Y:S02]  /*1e40*/  IMAD.SHL.U32 R121, R116.reuse, 0x100, RZ ;  /* 0x0000010074797824 */ /* 0x041fe400078e00ff */
[----:B------:R-:W-:Y:S01]  /*1e50*/  IMAD.SHL.U32 R120, R167, 0x80, RZ ;  /* 0x00000080a7787824 */ /* 0x000fe200078e00ff */
[----:B------:R-:W4:Y:S01]  /*1e60*/  LDG.E.U16 R172, desc[UR12][R118.64+0x80] ;  /* 0x0000800c76ac7981 */ /* 0x000f22000c1e1500 */
[----:B------:R-:W-:-:S03]  /*1e70*/  IMAD.SHL.U32 R116, R116, 0x80, RZ ;  /* 0x0000008074747824 */ /* 0x000fc600078e00ff */
[----:B------:R0:W4:Y:S01]  /*1e80*/  LDG.E.U16 R173, desc[UR12][R118.64+0xc0] ;  /* 0x0000c00c76ad7981 */ /* 0x000122000c1e1500 */
[----:B------:R-:W-:Y:S01]  /*1e90*/  IMAD.SHL.U32 R117, R117, 0x100, RZ ;  /* 0x0000010075757824 */ /* 0x000fe200078e00ff */
[----:B------:R-:W-:Y:S02]  /*1ea0*/  LEA.HI.X R115, R120, R5, RZ, 0x1, P0 ;  /* 0x0000000578737211 */ /* 0x000fe400000f0cff */
[----:B------:R-:W-:Y:S02]  /*1eb0*/  LOP3.LUT R120, R124, 0xb8, RZ, 0xfc, !PT ;  /* 0x000000b87c787812 */ /* 0x000fe400078efcff */
[----:B0-----:R-:W-:-:S04]  /*1ec0*/  IADD3 R118, P2, PT, R121, R4, RZ ;  /* 0x0000000479767210 */ /* 0x001fc80007f5e0ff */
[----:B------:R-:W-:Y:S02]  /*1ed0*/  LEA.HI.X R119, R116, R5, RZ, 0x1, P2 ;  /* 0x0000000574777211 */ /* 0x000fe400010f0cff */
[----:B------:R-:W-:Y:S01]  /*1ee0*/  IADD3 R116, P0, PT, R117, R4, RZ ;  /* 0x0000000475747210 */ /* 0x000fe20007f1e0ff */
[----:B------:R-:W-:-:S03]  /*1ef0*/  IMAD.WIDE.U32 R114, R150, 0x2, R114 ;  /* 0x0000000296727825 */ /* 0x000fc600078e0072 */
[----:B------:R-:W-:Y:S01]  /*1f00*/  LEA.HI.X R117, R182, R5, RZ, 0x1, P0 ;  /* 0x00000005b6757211 */ /* 0x000fe200000f0cff */
[----:B------:R-:W-:Y:S01]  /*1f10*/  IMAD.SHL.U32 R121, R120, 0x100, RZ ;  /* 0x0000010078797824 */ /* 0x000fe200078e00ff */
[----:B------:R-:W4:Y:S01]  /*1f20*/  LDG.E.U16 R178, desc[UR12][R114.64] ;  /* 0x0000000c72b27981 */ /* 0x000f22000c1e1500 */
[----:B------:R-:W-:Y:S01]  /*1f30*/  IMAD.WIDE.U32 R118, R150, 0x2, R118 ;  /* 0x0000000296767825 */ /* 0x000fe200078e0076 */
[----:B------:R-:W-:Y:S02]  /*1f40*/  LOP3.LUT R167, R124, 0xc4, RZ, 0xfc, !PT ;  /* 0x000000c47ca77812 */ /* 0x000fe400078efcff */
[----:B------:R-:W4:Y:S01]  /*1f50*/  LDG.E.U16 R179, desc[UR12][R114.64+0x40] ;  /* 0x0000400c72b37981 */ /* 0x000f22000c1e1500 */
[----:B------:R-:W-:-:S03]  /*1f60*/  IMAD.SHL.U32 R120, R120, 0x80, RZ ;  /* 0x0000008078787824 */ /* 0x000fc600078e00ff */
[----:B------:R-:W4:Y:S04]  /*1f70*/  LDG.E.U16 R180, desc[UR12][R114.64+0x80] ;  /* 0x0000800c72b47981 */ /* 0x000f28000c1e1500 */
[----:B------:R0:W4:Y:S04]  /*1f80*/  LDG.E.U16 R181, desc[UR12][R114.64+0xc0] ;  /* 0x0000c00c72b57981 */ /* 0x000128000c1e1500 */
[----:B------:R-:W4:Y:S04]  /*1f90*/  LDG.E.U16 R182, desc[UR12][R118.64] ;  /* 0x0000000c76b67981 */ /* 0x000f28000c1e1500 */
[----:B------:R-:W4:Y:S01]  /*1fa0*/  LDG.E.U16 R183, desc[UR12][R118.64+0x40] ;  /* 0x0000400c76b77981 */ /* 0x000f22000c1e1500 */
[----:B0-----:R-:W-:-:S03]  /*1fb0*/  IADD3 R114, P2, PT, R121, R4, RZ ;  /* 0x0000000479727210 */ /* 0x001fc60007f5e0ff */
[----:B------:R-:W4:Y:S01]  /*1fc0*/  LDG.E.U16 R184, desc[UR12][R118.64+0x80] ;  /* 0x0000800c76b87981 */ /* 0x000f22000c1e1500 */
[----:B------:R-:W-:-:S03]  /*1fd0*/  LOP3.LUT R121, R124, 0xc0, RZ, 0xfc, !PT ;  /* 0x000000c07c797812 */ /* 0x000fc600078efcff */
[----:B------:R0:W4:Y:S01]  /*1fe0*/  LDG.E.U16 R185, desc[UR12][R118.64+0xc0] ;  /* 0x0000c00c76b97981 */ /* 0x000122000c1e1500 */
[----:B------:R-:W-:Y:S01]  /*1ff0*/  LEA.HI.X R115, R120, R5, RZ, 0x1, P2 ;  /* 0x0000000578737211 */ /* 0x000fe200010f0cff */
[----:B------:R-:W-:Y:S02]  /*2000*/  IMAD.SHL.U32 R120, R121, 0x80, RZ ;  /* 0x0000008079787824 */ /* 0x000fe400078e00ff */
[----:B------:R-:W-:Y:S02]  /*2010*/  IMAD.SHL.U32 R196, R167, 0x80, RZ ;  /* 0x00000080a7c47824 */ /* 0x000fe400078e00ff */
[----:B0-----:R-:W-:Y:S01]  /*2020*/  IMAD.WIDE.U32 R118, R150, 0x2, R116 ;  /* 0x0000000296767825 */ /* 0x001fe200078e0074 */
[----:B------:R-:W-:-:S04]  /*2030*/  LEA R116, P0, R121, R4, 0x8 ;  /* 0x0000000479747211 */ /* 0x000fc800078040ff */
[----:B------:R-:W4:Y:S04]  /*2040*/  LDG.E.U16 R188, desc[UR12][R118.64] ;  /* 0x0000000c76bc7981 */ /* 0x000f28000c1e1500 */
[----:B------:R-:W4:Y:S04]  /*2050*/  LDG.E.U16 R187, desc[UR12][R118.64+0x40] ;  /* 0x0000400c76bb7981 */ /* 0x000f28000c1e1500 */
[----:B------:R-:W4:Y:S04]  /*2060*/  LDG.E.U16 R186, desc[UR12][R118.64+0x80] ;  /* 0x0000800c76ba7981 */ /* 0x000f28000c1e1500 */
[----:B------:R0:W4:Y:S01]  /*2070*/  LDG.E.U16 R194, desc[UR12][R118.64+0xc0] ;  /* 0x0000c00c76c27981 */ /* 0x000122000c1e1500 */
[----:B------:R-:W-:-:S02]  /*2080*/  LEA.HI.X R117, R120, R5, RZ, 0x1, P0 ;  /* 0x0000000578757211 */ /* 0x000fc400000f0cff */
[----:B0-----:R-:W-:-:S04]  /*2090*/  LEA R118, P2, R167, R4, 0x8 ;  /* 0x00000004a7767211 */ /* 0x001fc800078440ff */
[----:B------:R-:W-:Y:S01]  /*20a0*/  LEA.HI.X R119, R196, R5, RZ, 0x1, P2 ;  /* 0x00000005c4777211 */ /* 0x000fe200010f0cff */
[----:B------:R-:W-:-:S04]  /*20b0*/  IMAD.WIDE.U32 R114, R150, 0x2, R114 ;  /* 0x0000000296727825 */ /* 0x000fc800078e0072 */
[C---:B------:R-:W-:Y:S01]  /*20c0*/  IMAD.WIDE.U32 R116, R150.reuse, 0x2, R116 ;  /* 0x0000000296747825 */ /* 0x040fe200078e0074 */
[----:B------:R-:W4:Y:S03]  /*20d0*/  LDG.E.U16 R193, desc[UR12][R114.64] ;  /* 0x0000000c72c17981 */ /* 0x000f26000c1e1500 */
[----:B------:R-:W-:Y:S01]  /*20e0*/  IMAD.WIDE.U32 R118, R150, 0x2, R118 ;  /* 0x0000000296767825 */ /* 0x000fe200078e0076 */
[----:B------:R-:W4:Y:S04]  /*20f0*/  LDG.E.U16 R192, desc[UR12][R114.64+0x40] ;  /* 0x0000400c72c07981 */ /* 0x000f28000c1e1500 */
[----:B------:R-:W4:Y:S04]  /*2100*/  LDG.E.U16 R191, desc[UR12][R114.64+0x80] ;  /* 0x0000800c72bf7981 */ /* 0x000f28000c1e1500 */
[----:B------:R-:W4:Y:S04]  /*2110*/  LDG.E.U16 R195, desc[UR12][R114.64+0xc0] ;  /* 0x0000c00c72c37981 */ /* 0x000f28000c1e1500 */
[----:B------:R-:W4:Y:S04]  /*2120*/  LDG.E.U16 R198, desc[UR12][R116.64] ;  /* 0x0000000c74c67981 */ /* 0x000f28000c1e1500 */
[----:B------:R-:W4:Y:S04]  /*2130*/  LDG.E.U16 R197, desc[UR12][R116.64+0x40] ;  /* 0x0000400c74c57981 */ /* 0x000f28000c1e1500 */
[----:B------:R-:W4:Y:S04]  /*2140*/  LDG.E.U16 R196, desc[UR12][R116.64+0x80] ;  /* 0x0000800c74c47981 */ /* 0x000f28000c1e1500 */
[----:B------:R0:W4:Y:S04]  /*2150*/  LDG.E.U16 R199, desc[UR12][R116.64+0xc0] ;  /* 0x0000c00c74c77981 */ /* 0x000128000c1e1500 */
[----:B------:R-:W4:Y:S04]  /*2160*/  LDG.E.U16 R200, desc[UR12][R118.64] ;  /* 0x0000000c76c87981 */ /* 0x000f28000c1e1500 */
[----:B------:R-:W4:Y:S04]  /*2170*/  LDG.E.U16 R201, desc[UR12][R118.64+0x40] ;  /* 0x0000400c76c97981 */ /* 0x000f28000c1e1500 */
[----:B------:R-:W4:Y:S04]  /*2180*/  LDG.E.U16 R202, desc[UR12][R118.64+0x80] ;  /* 0x0000800c76ca7981 */ /* 0x000f28000c1e1500 */
[----:B------:R0:W4:Y:S01]  /*2190*/  LDG.E.U16 R204, desc[UR12][R118.64+0xc0] ;  /* 0x0000c00c76cc7981 */ /* 0x000122000c1e1500 */
[----:B------:R-:W-:-:S02]  /*21a0*/  LOP3.LUT R167, R247, 0x1f, RZ, 0xc0, !PT ;  /* 0x0000001ff7a77812 */ /* 0x000fc400078ec0ff */
[----:B------:R-:W-:-:S03]  /*21b0*/  LOP3.LUT R248, R247, 0x60, RZ, 0xc0, !PT ;  /* 0x00000060f7f87812 */ /* 0x000fc600078ec0ff */
[----:B------:R-:W-:Y:S01]  /*21c0*/  IMAD R168, R167, 0x2, R168 ;  /* 0x00000002a7a87824 */ /* 0x000fe200078e02a8 */
[----:B------:R-:W-:-:S04]  /*21d0*/  SHF.R.U32.HI R249, RZ, 0x1, R248 ;  /* 0x00000001fff97819 */ /* 0x000fc800000116f8 */
[----:B------:R-:W-:Y:S02]  /*21e0*/  LOP3.LUT R168, R168, R249, RZ, 0x3c, !PT ;  /* 0x000000f9a8a87212 */ /* 0x000fe400078e3cff */
[----:B0-----:R-:W-:-:S03]  /*21f0*/  LOP3.LUT R117, R124, 0xc8, RZ, 0xfc, !PT ;  /* 0x000000c87c757812 */ /* 0x001fc600078efcff */
[----:B--2---:R0:W-:Y:S01]  /*2200*/  STS.U16 [R168+UR5+0x200], R129 ;  /* 0x00020081a8007988 */ /* 0x0041e20008000405 */
[----:B------:R-:W-:-:S03]  /*2210*/  LOP3.LUT R119, R124, 0xe0, RZ, 0xfc, !PT ;  /* 0x000000e07c777812 */ /* 0x000fc600078efcff */
[----:B------:R2:W-:Y:S01]  /*2220*/  STS.U16 [R168+UR5+0x8200], R131 ;  /* 0x00820083a8007988 */ /* 0x0005e20008000405 */
[----:B------:R-:W-:-:S03]  /*2230*/  LEA R116, P3, R117, R4, 0x8 ;  /* 0x0000000475747211 */ /* 0x000fc600078640ff */
[----:B------:R1:W-:Y:S01]  /*2240*/  STS.U16 [R168+UR5+0x240], R128 ;  /* 0x00024080a8007988 */ /* 0x0003e20008000405 */
[----:B0-----:R-:W-:-:S03]  /*2250*/  LOP3.LUT R129, R124, 0xcc, RZ, 0xfc, !PT ;  /* 0x000000cc7c817812 */ /* 0x001fc600078efcff */
[----:B------:R0:W-:Y:S01]  /*2260*/  STS.U16 [R168+UR5+0x8440], R189 ;  /* 0x008440bda8007988 */ /* 0x0001e20008000405 */
[----:B--2---:R-:W-:-:S03]  /*2270*/  LOP3.LUT R131, R124, 0xd0, RZ, 0xfc, !PT ;  /* 0x000000d07c837812 */ /* 0x004fc600078efcff */
[----:B------:R2:W-:Y:S01]  /*2280*/  STS.U16 [R168+UR5+0x8240], R130 ;  /* 0x00824082a8007988 */ /* 0x0005e20008000405 */
[----:B-1----:R-:W-:Y:S01]  /*2290*/  IMAD.SHL.U32 R128, R117, 0x80, RZ ;  /* 0x0000008075807824 */ /* 0x002fe200078e00ff */
[C---:B------:R-:W-:Y:S02]  /*22a0*/  LOP3.LUT R121, R124.reuse, 0xe4, RZ, 0xfc, !PT ;  /* 0x000000e47c797812 */ /* 0x040fe400078efcff */
[----:B------:R1:W-:Y:S01]  /*22b0*/  STS.U16 [R168+UR5+0x400], R132 ;  /* 0x00040084a8007988 */ /* 0x0003e20008000405 */
[----:B0-----:R-:W-:-:S03]  /*22c0*/  LOP3.LUT R189, R124, 0xd4, RZ, 0xfc, !PT ;  /* 0x000000d47cbd7812 */ /* 0x001fc600078efcff */
[----:B------:R0:W-:Y:S01]  /*22d0*/  STS.U16 [R168+UR5+0x640], R139 ;  /* 0x0006408ba8007988 */ /* 0x0001e20008000405 */
[CC--:B------:R-:W-:Y:S01]  /*22e0*/  LEA R118, P4, R129.reuse, R4.reuse, 0x8 ;  /* 0x0000000481767211 */ /* 0x0c0fe200078840ff */
[----:B--2---:R-:W-:Y:S01]  /*22f0*/  IMAD.SHL.U32 R130, R129, 0x80, RZ ;  /* 0x0000008081827824 */ /* 0x004fe200078e00ff */
[C---:B------:R-:W-:Y:S01]  /*2300*/  LEA R120, P5, R131.reuse, R4, 0x8 ;  /* 0x0000000483787211 */ /* 0x040fe200078a40ff */
[----:B---3--:R2:W-:Y:S01]  /*2310*/  STS.U16 [R168+UR5], R123 ;  /* 0x0000007ba8007988 */ /* 0x0085e20008000405 */
[----:B------:R-:W-:Y:S01]  /*2320*/  LEA.HI.X R117, R128, R5, RZ, 0x1, P3 ;  /* 0x0000000580757211 */ /* 0x000fe200018f0cff */
[----:B-1----:R-:W-:Y:S02]  /*2330*/  IMAD.SHL.U32 R132, R131, 0x80, RZ ;  /* 0x0000008083847824 */ /* 0x002fe400078e00ff */
[----:B------:R-:W-:Y:S01]  /*2340*/  STS.U16 [R168+UR5+0x9600], R111 ;  /* 0x0096006fa8007988 */ /* 0x000fe20008000405 */
[----:B0-----:R-:W-:-:S03]  /*2350*/  LOP3.LUT R139, R124, 0xd8, RZ, 0xfc, !PT ;  /* 0x000000d87c8b7812 */ /* 0x001fc600078efcff */
[----:B------:R0:W-:Y:S01]  /*2360*/  STS.U16 [R168+UR5+0x1800], R110 ;  /* 0x0018006ea8007988 */ /* 0x0001e20008000405 */
[C---:B------:R-:W-:Y:S01]  /*2370*/  LOP3.LUT R251, R124.reuse, 0xdc, RZ, 0xfc, !PT ;  /* 0x000000dc7cfb7812 */ /* 0x040fe200078efcff */
[C---:B------:R-:W-:Y:S01]  /*2380*/  IMAD.SHL.U32 R129, R119.reuse, 0x80, RZ ;  /* 0x0000008077817824 */ /* 0x040fe200078e00ff */
[----:B--2---:R-:W-:Y:S01]  /*2390*/  LOP3.LUT R123, R124, 0xe8, RZ, 0xfc, !PT ;  /* 0x000000e87c7b7812 */ /* 0x004fe200078efcff */
[----:B------:R1:W-:Y:S01]  /*23a0*/  STS.U16 [R168+UR5+0x840], R134 ;  /* 0x00084086a8007988 */ /* 0x0003e20008000405 */
[-C--:B------:R-:W-:Y:S01]  /*23b0*/  LEA R128, P3, R119, R4.reuse, 0x8 ;  /* 0x0000000477807211 */ /* 0x080fe200078640ff */
[C---:B------:R-:W-:Y:S01]  /*23c0*/  IMAD.SHL.U32 R131, R121.reuse, 0x80, RZ ;  /* 0x0000008079837824 */ /* 0x040fe200078e00ff */
[----:B------:R-:W-:Y:S01]  /*23d0*/  LEA.HI.X R119, R130, R5, RZ, 0x1, P4 ;  /* 0x0000000582777211 */ /* 0x000fe200020f0cff */
[----:B-----5:R2:W-:Y:S01]  /*23e0*/  STS.U16 [R168+UR5+0x40], R122 ;  /* 0x0000407aa8007988 */ /* 0x0205e20008000405 */
[----:B0-----:R-:W0:Y:S01]  /*23f0*/  LDC.64 R110, c[0x0][0x388] ;  /* 0x0000e200ff6e7b82 */ /* 0x001e220000000a00 */
[----:B------:R-:W-:-:S02]  /*2400*/  LEA R130, P4, R121, R4, 0x8 ;  /* 0x0000000479827211 */ /* 0x000fc400078840ff */
[----:B------:R3:W-:Y:S01]  /*2410*/  STS.U16 [R168+UR5+0x8000], R125 ;  /* 0x0080007da8007988 */ /* 0x0007e20008000405 */
[C---:B-1----:R-:W-:Y:S01]  /*2420*/  IMAD.SHL.U32 R134, R189.reuse, 0x80, RZ ;  /* 0x00000080bd867824 */ /* 0x042fe200078e00ff */
[----:B------:R-:W-:Y:S02]  /*2430*/  LOP3.LUT R114, R124, 0xf8, RZ, 0xfc, !PT ;  /* 0x000000f87c727812 */ /* 0x000fe400078efcff */
[----:B------:R1:W-:Y:S01]  /*2440*/  STS.U16 [R168+UR5+0x440], R127 ;  /* 0x0004407fa8007988 */ /* 0x0003e20008000405 */
[----:B--2---:R-:W-:-:S03]  /*2450*/  LEA R122, P6, R189, R4, 0x8 ;  /* 0x00000004bd7a7211 */ /* 0x004fc600078c40ff */
[----:B------:R2:W-:Y:S01]  /*2460*/  STS.U16 [R168+UR5+0x600], R138 ;  /* 0x0006008aa8007988 */ /* 0x0005e20008000405 */
[C---:B------:R-:W-:Y:S02]  /*2470*/  LOP3.LUT R115, R124.reuse, 0xfc, RZ, 0xfc, !PT ;  /* 0x000000fc7c737812 */ /* 0x040fe400078efcff */
[----:B---3--:R-:W-:Y:S01]  /*2480*/  LOP3.LUT R125, R124, 0xec, RZ, 0xfc, !PT ;  /* 0x000000ec7c7d7812 */ /* 0x008fe200078efcff */
[----:B------:R3:W-:Y:S01]  /*2490*/  STS.U16 [R168+UR5+0x8600], R136 ;  /* 0x00860088a8007988 */ /* 0x0007e20008000405 */
[----:B------:R-:W-:Y:S02]  /*24a0*/  LEA.HI.X R121, R132, R5, RZ, 0x1, P5 ;  /* 0x0000000584797211 */ /* 0x000fe400028f0cff */
[C---:B-1----:R-:W-:Y:S01]  /*24b0*/  LOP3.LUT R127, R124.reuse, 0xf0, RZ, 0xfc, !PT ;  /* 0x000000f07c7f7812 */ /* 0x042fe200078efcff */
[----:B------:R1:W-:Y:S01]  /*24c0*/  STS.U16 [R168+UR5+0x8800], R133 ;  /* 0x00880085a8007988 */ /* 0x0003e20008000405 */
[-C--:B------:R-:W-:Y:S02]  /*24d0*/  LEA R132, P5, R123, R4.reuse, 0x8 ;  /* 0x000000047b847211 */ /* 0x080fe400078a40ff */
[----:B--2---:R-:W-:Y:S01]  /*24e0*/  LOP3.LUT R138, R124, 0xf4, RZ, 0xfc, !PT ;  /* 0x000000f47c8a7812 */ /* 0x004fe200078efcff */
[----:B------:R2:W-:Y:S01]  /*24f0*/  STS.U16 [R168+UR5+0x8400], R190 ;  /* 0x008400bea8007988 */ /* 0x0005e20008000405 */
[C---:B------:R-:W-:Y:S01]  /*2500*/  LEA R124, P0, R139.reuse, R4, 0x8 ;  /* 0x000000048b7c7211 */ /* 0x040fe200078040ff */
[----:B---3--:R-:W-:-:S02]  /*2510*/  IMAD.SHL.U32 R136, R139, 0x80, RZ ;  /* 0x000000808b887824 */ /* 0x008fc400078e00ff */
[----:B------:R3:W-:Y:S01]  /*2520*/  STS.U16 [R168+UR5+0x8040], R126 ;  /* 0x0080407ea8007988 */ /* 0x0007e20008000405 */
[----:B-1----:R-:W-:Y:S01]  /*2530*/  IMAD.SHL.U32 R133, R123, 0x80, RZ ;  /* 0x000000807b857824 */ /* 0x002fe200078e00ff */
[----:B------:R-:W-:Y:S02]  /*2540*/  LEA.HI.X R123, R134, R5, RZ, 0x1, P6 ;  /* 0x00000005867b7211 */ /* 0x000fe400030f0cff */
[----:B------:R1:W-:Y:S01]  /*2550*/  STS.U16 [R168+UR5+0x800], R135 ;  /* 0x00080087a8007988 */ /* 0x0003e20008000405 */
[----:B--2---:R-:W-:Y:S01]  /*2560*/  IMAD.SHL.U32 R190, R251, 0x80, RZ ;  /* 0x00000080fbbe7824 */ /* 0x004fe200078e00ff */
[-C--:B------:R-:W-:Y:S02]  /*2570*/  LEA R134, P6, R125, R4.reuse, 0x8 ;  /* 0x000000047d867211 */ /* 0x080fe400078c40ff */
[----:B------:R2:W-:Y:S01]  /*2580*/  STS.U16 [R168+UR5+0x8640], R137 ;  /* 0x00864089a8007988 */ /* 0x0005e20008000405 */
[----:B---3--:R-:W-:Y:S01]  /*2590*/  LEA R126, P2, R251, R4, 0x8 ;  /* 0x00000004fb7e7211 */ /* 0x008fe200078440ff */
[----:B------:R-:W-:-:S02]  /*25a0*/  IMAD.SHL.U32 R139, R138, 0x80, RZ ;  /* 0x000000808a8b7824 */ /* 0x000fc400078e00ff */
[----:B-1----:R-:W-:Y:S01]  /*25b0*/  IMAD.SHL.U32 R135, R125, 0x80, RZ ;  /* 0x000000807d877824 */ /* 0x002fe200078e00ff */
[----:B------:R-:W-:Y:S01]  /*25c0*/  LEA.HI.X R125, R136, R5, RZ, 0x1, P0 ;  /* 0x00000005887d7211 */ /* 0x000fe200000f0cff */
[----:B------:R-:W-:Y:S01]  /*25d0*/  IMAD.WIDE.U32 R122, R150, 0x2, R122 ;  /* 0x00000002967a7825 */ /* 0x000fe200078e007a */
[----:B------:R-:W-:-:S03]  /*25e0*/  LEA R136, P0, R127, R4, 0x8 ;  /* 0x000000047f887211 */ /* 0x000fc600078040ff */
[----:B--2---:R-:W-:Y:S01]  /*25f0*/  IMAD.SHL.U32 R137, R127, 0x80, RZ ;  /* 0x000000807f897824 */ /* 0x004fe200078e00ff */
[-C--:B------:R-:W-:Y:S02]  /*2600*/  LEA.HI.X R127, R190, R5.reuse, RZ, 0x1, P2 ;  /* 0x00000005be7f7211 */ /* 0x080fe400010f0cff */
[----:B------:R-:W-:Y:S01]  /*2610*/  LEA R138, P2, R138, R4, 0x8 ;  /* 0x000000048a8a7211 */ /* 0x000fe200078440ff */
[----:B------:R-:W-:Y:S03]  /*2620*/  STS.U16 [R168+UR5+0x8840], R217 ;  /* 0x008840d9a8007988 */ /* 0x000fe60008000405 */
[----:B------:R-:W-:Y:S01]  /*2630*/  LEA.HI.X R139, R139, R5, RZ, 0x1, P2 ;  /* 0x000000058b8b7211 */ /* 0x000fe200010f0cff */
[----:B------:R-:W-:Y:S04]  /*2640*/  STS.U16 [R168+UR5+0xa40], R216 ;  /* 0x000a40d8a8007988 */ /* 0x000fe80008000405 */
        /* <DEDUP_REMOVED lines=128> */
[----:B----4-:R-:W-:Y:S04]  /*2e50*/  STS.U16 [R168+UR5+0xca00], R158 ;  /* 0x00ca009ea8007988 */ /* 0x010fe80008000405 */
[----:B------:R-:W-:Y:S04]  /*2e60*/  STS.U16 [R168+UR5+0x4c00], R157 ;  /* 0x004c009da8007988 */ /* 0x000fe80008000405 */
[----:B------:R-:W-:Y:S04]  /*2e70*/  STS.U16 [R168+UR5+0x4c40], R156 ;  /* 0x004c409ca8007988 */ /* 0x000fe80008000405 */
[----:B------:R-:W-:Y:S04]  /*2e80*/  STS.U16 [R168+UR5+0xcc00], R155 ;  /* 0x00cc009ba8007988 */ /* 0x000fe80008000405 */
[----:B------:R-:W-:Y:S04]  /*2e90*/  STS.U16 [R168+UR5+0xcc40], R159 ;  /* 0x00cc409fa8007988 */ /* 0x000fe80008000405 */
[----:B------:R-:W-:Y:S04]  /*2ea0*/  STS.U16 [R168+UR5+0x4e40], R162 ;  /* 0x004e40a2a8007988 */ /* 0x000fe80008000405 */
[----:B------:R1:W-:Y:S04]  /*2eb0*/  STS.U16 [R168+UR5+0x4e00], R161 ;  /* 0x004e00a1a8007988 */ /* 0x0003e80008000405 */
[----:B------:R-:W-:Y:S04]  /*2ec0*/  STS.U16 [R168+UR5+0xce40], R160 ;  /* 0x00ce40a0a8007988 */ /* 0x000fe80008000405 */
[----:B------:R-:W-:Y:S01]  /*2ed0*/  STS.U16 [R168+UR5+0xce00], R163 ;  /* 0x00ce00a3a8007988 */ /* 0x000fe20008000405 */
[----:B-1----:R-:W-:-:S03]  /*2ee0*/  IMAD.SHL.U32 R161, R3, 0x40, RZ ;  /* 0x0000004003a17824 */ /* 0x002fc600078e00ff */
[----:B------:R-:W-:Y:S04]  /*2ef0*/  STS.U16 [R168+UR5+0x5000], R164 ;  /* 0x005000a4a8007988 */ /* 0x000fe80008000405 */
[----:B------:R1:W-:Y:S04]  /*2f00*/  STS.U16 [R168+UR5+0x5040], R165 ;  /* 0x005040a5a8007988 */ /* 0x0003e80008000405 */
        /* <DEDUP_REMOVED lines=27> */
[----:B------:R2:W-:Y:S04]  /*30c0*/  STS.U16 [R168+UR5+0x5e00], R9 ;  /* 0x005e0009a8007988 */ /* 0x0005e80008000405 */
        /* <DEDUP_REMOVED lines=8> */
[----:B------:R0:W-:Y:S04]  /*3150*/  STS.U16 [R168+UR5+0xe240], R202 ;  /* 0x00e240caa8007988 */ /* 0x0001e80008000405 */
[----:B------:R0:W-:Y:S04]  /*3160*/  STS.U16 [R168+UR5+0xe200], R204 ;  /* 0x00e200cca8007988 */ /* 0x0001e80008000405 */
[----:B------:R-:W4:Y:S04]  /*3170*/  LDG.E.U16 R33, desc[UR12][R122.64] ;  /* 0x0000000c7a217981 */ /* 0x000f28000c1e1500 */
[----:B------:R-:W4:Y:S04]  /*3180*/  LDG.E.U16 R31, desc[UR12][R122.64+0x40] ;  /* 0x0000400c7a1f7981 */ /* 0x000f28000c1e1500 */
[----:B------:R-:W4:Y:S04]  /*3190*/  LDG.E.U16 R35, desc[UR12][R122.64+0x80] ;  /* 0x0000800c7a237981 */ /* 0x000f28000c1e1500 */
[----:B------:R2:W4:Y:S01]  /*31a0*/  LDG.E.U16 R37, desc[UR12][R122.64+0xc0] ;  /* 0x0000c00c7a257981 */ /* 0x000522000c1e1500 */
[----:B------:R-:W-:Y:S01]  /*31b0*/  LEA.HI.X R137, R137, R5, RZ, 0x1, P0 ;  /* 0x0000000589897211 */ /* 0x000fe200000f0cff */
[----:B------:R-:W-:Y:S01]  /*31c0*/  IMAD.WIDE.U32 R124, R150, 0x2, R124 ;  /* 0x00000002967c7825 */ /* 0x000fe200078e007c */
[----:B0-----:R-:W-:-:S03]  /*31d0*/  LEA R110, P0, R248, R110, 0x2 ;  /* 0x0000006ef86e7211 */ /* 0x001fc600078010ff */
[----:B-1----:R-:W-:Y:S01]  /*31e0*/  IMAD.SHL.U32 R165, R248, 0x2, RZ ;  /* 0x00000002f8a57824 */ /* 0x002fe200078e00ff */
[----:B------:R-:W4:Y:S01]  /*31f0*/  LDG.E.U16 R39, desc[UR12][R124.64] ;  /* 0x0000000c7c277981 */ /* 0x000f22000c1e1500 */
[----:B--2---:R-:W-:-:S03]  /*3200*/  LEA R122, P2, R3, UR6, 0x7 ;  /* 0x00000006037a7c11 */ /* 0x004fc6000f8438ff */
[----:B------:R-:W2:Y:S01]  /*3210*/  LDG.E.U16 R41, desc[UR12][R124.64+0x40] ;  /* 0x0000400c7c297981 */ /* 0x000ea2000c1e1500 */
[----:B------:R-:W-:Y:S01]  /*3220*/  LEA.HI.X R123, R161, UR7, RZ, 0x1, P2 ;  /* 0x00000007a17b7c11 */ /* 0x000fe200090f0cff */
[----:B------:R-:W0:Y:S02]  /*3230*/  LDCU.64 UR6, c[0x0][0x388] ;  /* 0x00007100ff0677ac */ /* 0x000e240008000a00 */
[----:B------:R-:W2:Y:S01]  /*3240*/  LDG.E.U16 R43, desc[UR12][R124.64+0x80] ;  /* 0x0000800c7c2b7981 */ /* 0x000ea2000c1e1500 */
[----:B------:R-:W-:Y:S01]  /*3250*/  LEA.HI.X R111, R165, R111, RZ, 0x1, P0 ;  /* 0x0000006fa56f7211 */ /* 0x000fe200000f0cff */
[----:B------:R-:W-:Y:S01]  /*3260*/  IMAD.SHL.U32 R160, R2, 0x40, RZ ;  /* 0x0000004002a07824 */ /* 0x000fe200078e00ff */
[-C--:B------:R-:W-:Y:S01]  /*3270*/  LEA.HI.X R129, R129, R5.reuse, RZ, 0x1, P3 ;  /* 0x0000000581817211 */ /* 0x080fe200018f0cff */
[----:B------:R1:W2:Y:S02]  /*3280*/  LDG.E.U16 R51, desc[UR12][R124.64+0xc0] ;  /* 0x0000c00c7c337981 */ /* 0x0002a4000c1e1500 */
[----:B------:R-:W-:Y:S01]  /*3290*/  IMAD.WIDE.U32 R128, R150, 0x2, R128 ;  /* 0x0000000296807825 */ /* 0x000fe200078e0080 */
[----:B------:R-:W-:-:S03]  /*32a0*/  LEA.HI.X R133, R133, R5, RZ, 0x1, P5 ;  /* 0x0000000585857211 */ /* 0x000fc600028f0cff */
[----:B------:R-:W-:Y:S01]  /*32b0*/  IMAD.SHL.U32 R158, R219, 0x40, RZ ;  /* 0x00000040db9e7824 */ /* 0x000fe200078e00ff */
[----:B------:R-:W2:Y:S01]  /*32c0*/  LDG.E.U16 R57, desc[UR12][R128.64] ;  /* 0x0000000c80397981 */ /* 0x000ea2000c1e1500 */
[----:B-1----:R-:W-:Y:S01]  /*32d0*/  LEA R124, P0, R2, UR8, 0x7 ;  /* 0x00000008027c7c11 */ /* 0x002fe2000f8038ff */
[----:B------:R-:W-:Y:S02]  /*32e0*/  IMAD.WIDE.U32 R126, R150, 0x2, R126 ;  /* 0x00000002967e7825 */ /* 0x000fe400078e007e */
[----:B------:R-:W2:Y:S01]  /*32f0*/  LDG.E.U16 R55, desc[UR12][R128.64+0x40] ;  /* 0x0000400c80377981 */ /* 0x000ea2000c1e1500 */
[----:B------:R-:W-:Y:S01]  /*3300*/  LEA.HI.X R125, R160, UR9, RZ, 0x1, P0 ;  /* 0x00000009a07d7c11 */ /* 0x000fe200080f0cff */
[----:B------:R-:W1:Y:S02]  /*3310*/  LDCU.64 UR8, c[0x0][0x388] ;  /* 0x00007100ff0877ac */ /* 0x000e640008000a00 */
[----:B------:R-:W2:Y:S04]  /*3320*/  LDG.E.U16 R59, desc[UR12][R128.64+0x80] ;  /* 0x0000800c803b7981 */ /* 0x000ea8000c1e1500 */
[----:B------:R0:W2:Y:S01]  /*3330*/  LDG.E.U16 R65, desc[UR12][R128.64+0xc0] ;  /* 0x0000c00c80417981 */ /* 0x0000a2000c1e1500 */
[----:B------:R-:W-:-:S03]  /*3340*/  IMAD.WIDE.U32 R132, R150, 0x2, R132 ;  /* 0x0000000296847825 */ /* 0x000fc600078e0084 */
[----:B------:R-:W2:Y:S01]  /*3350*/  LDG.E.U16 R47, desc[UR12][R126.64] ;  /* 0x0000000c7e2f7981 */ /* 0x000ea2000c1e1500 */
[----:B------:R-:W-:-:S03]  /*3360*/  IMAD.SHL.U32 R159, R0, 0x40, RZ ;  /* 0x00000040009f7824 */ /* 0x000fc600078e00ff */
[----:B------:R-:W2:Y:S01]  /*3370*/  LDG.E.U16 R49, desc[UR12][R126.64+0x40] ;  /* 0x0000400c7e317981 */ /* 0x000ea2000c1e1500 */
[----:B0-----:R-:W-:-:S03]  /*3380*/  LEA R128, P2, R219, UR6, 0x7 ;  /* 0x00000006db807c11 */ /* 0x001fc6000f8438ff */
[----:B------:R-:W2:Y:S01]  /*3390*/  LDG.E.U16 R45, desc[UR12][R126.64+0x80] ;  /* 0x0000800c7e2d7981 */ /* 0x000ea2000c1e1500 */
[----:B------:R-:W-:Y:S01]  /*33a0*/  LEA.HI.X R129, R158, UR7, RZ, 0x1, P2 ;  /* 0x000000079e817c11 */ /* 0x000fe200090f0cff */
[----:B------:R-:W0:Y:S02]  /*33b0*/  LDCU.64 UR6, c[0x0][0x388] ;  /* 0x00007100ff0677ac */ /* 0x000e240008000a00 */
[----:B------:R1:W2:Y:S01]  /*33c0*/  LDG.E.U16 R53, desc[UR12][R126.64+0xc0] ;  /* 0x0000c00c7e357981 */ /* 0x0002a2000c1e1500 */
[----:B------:R-:W-:Y:S02]  /*33d0*/  IMAD.SHL.U32 R157, R220, 0x40, RZ ;  /* 0x00000040dc9d7824 */ /* 0x000fe400078e00ff */
[----:B------:R-:W-:Y:S01]  /*33e0*/  IMAD.SHL.U32 R189, R114, 0x80, RZ ;  /* 0x0000008072bd7824 */ /* 0x000fe200078e00ff */
[----:B------:R-:W2:Y:S04]  /*33f0*/  LDG.E.U16 R69, desc[UR12][R132.64] ;  /* 0x0000000c84457981 */ /* 0x000ea8000c1e1500 */
[----:B------:R-:W2:Y:S01]  /*3400*/  LDG.E.U16 R75, desc[UR12][R132.64+0x40] ;  /* 0x0000400c844b7981 */ /* 0x000ea2000c1e1500 */
[----:B-1----:R-:W-:-:S03]  /*3410*/  LEA R126, P0, R0, UR10, 0x7 ;  /* 0x0000000a007e7c11 */ /* 0x002fc6000f8038ff */
[----:B------:R-:W2:Y:S01]  /*3420*/  LDG.E.U16 R73, desc[UR12][R132.64+0x80] ;  /* 0x0000800c84497981 */ /* 0x000ea2000c1e1500 */
[----:B------:R-:W-:Y:S01]  /*3430*/  LEA.HI.X R127, R159, UR11, RZ, 0x1, P0 ;  /* 0x0000000b9f7f7c11 */ /* 0x000fe200080f0cff */
[----:B------:R-:W-:Y:S02]  /*3440*/  IMAD.SHL.U32 R190, R115, 0x80, RZ ;  /* 0x0000008073be7824 */ /* 0x000fe400078e00ff */
[----:B------:R1:W2:Y:S01]  /*3450*/  LDG.E.U16 R83, desc[UR12][R132.64+0xc0] ;  /* 0x0000c00c84537981 */ /* 0x0002a2000c1e1500 */
[-C--:B------:R-:W-:Y:S02]  /*3460*/  LEA R114, P3, R114, R4.reuse, 0x8 ;  /* 0x0000000472727211 */ /* 0x080fe400078640ff */
[----:B------:R-:W-:Y:S01]  /*3470*/  LEA.HI.X R131, R131, R5, RZ, 0x1, P4 ;  /* 0x0000000583837211 */ /* 0x000fe200020f0cff */
[----:B------:R-:W-:Y:S01]  /*3480*/  IMAD.WIDE.U32 R136, R150, 0x2, R136 ;  /* 0x0000000296887825 */ /* 0x000fe200078e0088 */
[----:B------:R-:W-:Y:S01]  /*3490*/  LEA R4, P4, R115, R4, 0x8 ;  /* 0x0000000473047211 */ /* 0x000fe200078840ff */
[----:B------:R-:W0:Y:S01]  /*34a0*/  LDCU.64 UR10, c[0x0][0x388] ;  /* 0x00007100ff0a77ac */ /* 0x000e220008000a00 */
[----:B-1----:R-:W-:-:S02]  /*34b0*/  LEA R132, P0, R220, UR8, 0x7 ;  /* 0x00000008dc847c11 */ /* 0x002fc4000f8038ff */
[----:B------:R-:W2:Y:S01]  /*34c0*/  LDG.E.U16 R87, desc[UR12][R136.64] ;  /* 0x0000000c88577981 */ /* 0x000ea2000c1e1500 */
[-C--:B------:R-:W-:Y:S02]  /*34d0*/  LEA.HI.X R115, R189, R5.reuse, RZ, 0x1, P3 ;  /* 0x00000005bd737211 */ /* 0x080fe400018f0cff */
[----:B------:R-:W-:Y:S01]  /*34e0*/  LEA.HI.X R133, R157, UR9, RZ, 0x1, P0 ;  /* 0x000000099d857c11 */ /* 0x000fe200080f0cff */
[----:B------:R-:W1:Y:S01]  /*34f0*/  LDCU.64 UR8, c[0x0][0x388] ;  /* 0x00007100ff0877ac */ /* 0x000e620008000a00 */
[----:B------:R-:W-:Y:S01]  /*3500*/  LEA.HI.X R135, R135, R5, RZ, 0x1, P6 ;  /* 0x0000000587877211 */ /* 0x000fe200030f0cff */
[----:B------:R-:W-:Y:S01]  /*3510*/  IMAD.WIDE.U32 R114, R150, 0x2, R114 ;  /* 0x0000000296727825 */ /* 0x000fe200078e0072 */
[----:B------:R-:W2:Y:S03]  /*3520*/  LDG.E.U16 R85, desc[UR12][R136.64+0x40] ;  /* 0x0000400c88557981 */ /* 0x000ea6000c1e1500 */
[----:B------:R-:W-:Y:S01]  /*3530*/  IMAD.SHL.U32 R143, R222, 0x40, RZ ;  /* 0x00000040de8f7824 */ /* 0x000fe200078e00ff */
[----:B------:R-:W2:Y:S01]  /*3540*/  LDG.E.U16 R91, desc[UR12][R136.64+0x80] ;  /* 0x0000800c885b7981 */ /* 0x000ea2000c1e1500 */
[----:B------:R-:W-:-:S03]  /*3550*/  IMAD.WIDE.U32 R138, R150, 0x2, R138 ;  /* 0x00000002968a7825 */ /* 0x000fc600078e008a */
[----:B------:R0:W2:Y:S01]  /*3560*/  LDG.E.U16 R95, desc[UR12][R136.64+0xc0] ;  /* 0x0000c00c885f7981 */ /* 0x0000a2000c1e1500 */
[----:B------:R-:W-:-:S03]  /*3570*/  IMAD.WIDE.U32 R2, R167, 0x2, R110 ;  /* 0x00000002a7027825 */ /* 0x000fc600078e006e */
[----:B------:R-:W2:Y:S01]  /*3580*/  LDG.E.U16 R103, desc[UR12][R114.64] ;  /* 0x0000000c72677981 */ /* 0x000ea2000c1e1500 */
[----:B------:R-:W-:-:S03]  /*3590*/  IMAD.WIDE.U32 R134, R150, 0x2, R134 ;  /* 0x0000000296867825 */ /* 0x000fc600078e0086 */
[----:B------:R-:W2:Y:S01]  /*35a0*/  LDG.E.U16 R107, desc[UR12][R114.64+0x40] ;  /* 0x0000400c726b7981 */ /* 0x000ea2000c1e1500 */
[----:B0-----:R-:W-:Y:S01]  /*35b0*/  LEA R136, P2, R222, UR6, 0x7 ;  /* 0x00000006de887c11 */ /* 0x001fe2000f8438ff */
[----:B------:R-:W-:Y:S02]  /*35c0*/  IMAD.WIDE.U32 R116, R150, 0x2, R116 ;  /* 0x0000000296747825 */ /* 0x000fe400078e0074 */
[----:B------:R-:W2:Y:S01]  /*35d0*/  LDG.E.U16 R105, desc[UR12][R114.64+0x80] ;  /* 0x0000800c72697981 */ /* 0x000ea2000c1e1500 */
[----:B------:R-:W-:Y:S01]  /*35e0*/  LEA.HI.X R137, R143, UR7, RZ, 0x1, P2 ;  /* 0x000000078f897c11 */ /* 0x000fe200090f0cff */
[----:B------:R-:W-:Y:S02]  /*35f0*/  IMAD.WIDE.U32 R122, R167, 0x2, R122 ;  /* 0x00000002a77a7825 */ /* 0x000fe400078e007a */
[----:B------:R-:W2:Y:S01]  /*3600*/  LDG.E.U16 R109, desc[UR12][R114.64+0xc0] ;  /* 0x0000c00c726d7981 */ /* 0x000ea2000c1e1500 */
[----:B------:R-:W0:Y:S03]  /*3610*/  LDCU.64 UR6, c[0x0][0x388] ;  /* 0x00007100ff0677ac */ /* 0x000e260008000a00 */
[----:B------:R-:W2:Y:S04]  /*3620*/  LDG.E.U16 R93, desc[UR12][R138.64] ;  /* 0x0000000c8a5d7981 */ /* 0x000ea8000c1e1500 */
[----:B------:R-:W2:Y:S04]  /*3630*/  LDG.E.U16 R99, desc[UR12][R138.64+0x40] ;  /* 0x0000400c8a637981 */ /* 0x000ea8000c1e1500 */
[----:B------:R-:W2:Y:S04]  /*3640*/  LDG.E.U16 R97, desc[UR12][R138.64+0x80] ;  /* 0x0000800c8a617981 */ /* 0x000ea8000c1e1500 */
[----:B------:R0:W2:Y:S04]  /*3650*/  LDG.E.U16 R101, desc[UR12][R138.64+0xc0] ;  /* 0x0000c00c8a657981 */ /* 0x0000a8000c1e1500 */
[----:B------:R-:W2:Y:S04]  /*3660*/  LDG.E.U16 R111, desc[UR12][R2.64] ;  /* 0x0000000c026f7981 */ /* 0x000ea8000c1e1500 */
[----:B------:R1:W2:Y:S01]  /*3670*/  LDG.E.U16 R115, desc[UR12][R2.64+0x40] ;  /* 0x0000400c02737981 */ /* 0x0002a2000c1e1500 */
[----:B0-----:R-:W-:-:S03]  /*3680*/  IMAD.SHL.U32 R139, R221, 0x40, RZ ;  /* 0x00000040dd8b7824 */ /* 0x001fc600078e00ff */
[----:B------:R-:W2:Y:S04]  /*3690*/  LDG.E.U16 R81, desc[UR12][R134.64] ;  /* 0x0000000c86517981 */ /* 0x000ea8000c1e1500 */
[----:B------:R-:W2:Y:S01]  /*36a0*/  LDG.E.U16 R79, desc[UR12][R134.64+0x40] ;  /* 0x0000400c864f7981 */ /* 0x000ea2000c1e1500 */
[----:B-1----:R-:W-:-:S03]  /*36b0*/  IMAD.WIDE.U32 R2, R167, 0x2, R126 ;  /* 0x00000002a7027825 */ /* 0x002fc600078e007e */
[----:B------:R-:W2:Y:S04]  /*36c0*/  LDG.E.U16 R77, desc[UR12][R134.64+0x80] ;  /* 0x0000800c864d7981 */ /* 0x000ea8000c1e1500 */
[----:B------:R0:W2:Y:S01]  /*36d0*/  LDG.E.U16 R89, desc[UR12][R134.64+0xc0] ;  /* 0x0000c00c86597981 */ /* 0x0000a2000c1e1500 */
[----:B------:R-:W-:-:S03]  /*36e0*/  IMAD.SHL.U32 R149, R223, 0x40, RZ ;  /* 0x00000040df957824 */ /* 0x000fc600078e00ff */
[----:B------:R-:W2:Y:S01]  /*36f0*/  LDG.E.U16 R9, desc[UR12][R116.64] ;  /* 0x0000000c74097981 */ /* 0x000ea2000c1e1500 */
[----:B------:R-:W-:-:S03]  /*3700*/  IMAD.WIDE.U32 R118, R150, 0x2, R118 ;  /* 0x0000000296767825 */ /* 0x000fc600078e0076 */
[----:B------:R-:W2:Y:S01]  /*3710*/  LDG.E.U16 R11, desc[UR12][R116.64+0x40] ;  /* 0x0000400c740b7981 */ /* 0x000ea2000c1e1500 */
[----:B0-----:R-:W-:-:S03]  /*3720*/  LEA R134, P0, R221, UR14, 0x7 ;  /* 0x0000000edd867c11 */ /* 0x001fc6000f8038ff */
[----:B---3--:R-:W3:Y:S01]  /*3730*/  LDG.E.U16 R7, desc[UR12][R116.64+0x80] ;  /* 0x0000800c74077981 */ /* 0x008ee2000c1e1500 */
[C---:B------:R-:W-:Y:S01]  /*3740*/  IMAD.WIDE.U32 R120, R150.reuse, 0x2, R120 ;  /* 0x0000000296787825 */ /* 0x040fe200078e0078 */
[----:B------:R-:W-:Y:S01]  /*3750*/  LEA.HI.X R135, R139, UR15, RZ, 0x1, P0 ;  /* 0x0000000f8b877c11 */ /* 0x000fe200080f0cff */
[----:B------:R-:W0:Y:S01]  /*3760*/  LDCU.64 UR14, c[0x0][0x388] ;  /* 0x00007100ff0e77ac */ /* 0x000e220008000a00 */
[----:B------:R-:W2:Y:S01]  /*3770*/  LDG.E.U16 R17, desc[UR12][R116.64+0xc0] ;  /* 0x0000c00c74117981 */ /* 0x000ea2000c1e1500 */
[----:B------:R-:W-:-:S03]  /*3780*/  IMAD.WIDE.U32 R130, R150, 0x2, R130 ;  /* 0x0000000296827825 */ /* 0x000fc600078e0082 */
[----:B------:R-:W2:Y:S01]  /*3790*/  LDG.E.U16 R113, desc[UR12][R122.64] ;  /* 0x0000000c7a717981 */ /* 0x000ea2000c1e1500 */
[----:B------:R-:W-:-:S03]  /*37a0*/  IMAD.WIDE.U32 R124, R167, 0x2, R124 ;  /* 0x00000002a77c7825 */ /* 0x000fc600078e007c */
[----:B------:R-:W2:Y:S04]  /*37b0*/  LDG.E.U16 R127, desc[UR12][R2.64+0x40] ;  /* 0x0000400c027f7981 */ /* 0x000ea8000c1e1500 */
[----:B------:R-:W2:Y:S01]  /*37c0*/  LDG.E.U16 R117, desc[UR12][R122.64+0x40] ;  /* 0x0000400c7a757981 */ /* 0x000ea2000c1e1500 */
[----:B------:R-:W-:-:S03]  /*37d0*/  IMAD.WIDE.U32 R128, R167, 0x2, R128 ;  /* 0x00000002a7807825 */ /* 0x000fc600078e0080 */
[----:B------:R-:W2:Y:S04]  /*37e0*/  LDG.E.U16 R15, desc[UR12][R118.64] ;  /* 0x0000000c760f7981 */ /* 0x000ea8000c1e1500 */
[----:B------:R-:W2:Y:S04]  /*37f0*/  LDG.E.U16 R19, desc[UR12][R118.64+0x40] ;  /* 0x0000400c76137981 */ /* 0x000ea8000c1e1500 */
[----:B------:R1:W2:Y:S04]  /*3800*/  LDG.E.U16 R123, desc[UR12][R2.64] ;  /* 0x0000000c027b7981 */ /* 0x0002a8000c1e1500 */
[----:B------:R-:W2:Y:S04]  /*3810*/  LDG.E.U16 R13, desc[UR12][R118.64+0x80] ;  /* 0x0000800c760d7981 */ /* 0x000ea8000c1e1500 */
[----:B------:R-:W2:Y:S01]  /*3820*/  LDG.E.U16 R21, desc[UR12][R118.64+0xc0] ;  /* 0x0000c00c76157981 */ /* 0x000ea2000c1e1500 */
[----:B-1----:R-:W-:-:S03]  /*3830*/  LEA R2, P0, R223, UR8, 0x7 ;  /* 0x00000008df027c11 */ /* 0x002fc6000f8038ff */
[----:B------:R-:W2:Y:S01]  /*3840*/  LDG.E.U16 R25, desc[UR12][R120.64] ;  /* 0x0000000c78197981 */ /* 0x000ea2000c1e1500 */
[----:B------:R-:W-:Y:S01]  /*3850*/  LEA.HI.X R3, R149, UR9, RZ, 0x1, P0 ;  /* 0x0000000995037c11 */ /* 0x000fe200080f0cff */
[----:B------:R-:W1:Y:S02]  /*3860*/  LDCU.64 UR8, c[0x0][0x388] ;  /* 0x00007100ff0877ac */ /* 0x000e640008000a00 */
[----:B------:R-:W2:Y:S04]  /*3870*/  LDG.E.U16 R23, desc[UR12][R120.64+0x40] ;  /* 0x0000400c78177981 */ /* 0x000ea8000c1e1500 */
[----:B------:R-:W2:Y:S04]  /*3880*/  LDG.E.U16 R27, desc[UR12][R120.64+0x80] ;  /* 0x0000800c781b7981 */ /* 0x000ea8000c1e1500 */
[----:B------:R-:W2:Y:S04]  /*3890*/  LDG.E.U16 R29, desc[UR12][R120.64+0xc0] ;  /* 0x0000c00c781d7981 */ /* 0x000ea8000c1e1500 */
[----:B------:R-:W2:Y:S04]  /*38a0*/  LDG.E.U16 R61, desc[UR12][R130.64] ;  /* 0x0000000c823d7981 */ /* 0x000ea8000c1e1500 */
[----:B------:R-:W2:Y:S04]  /*38b0*/  LDG.E.U16 R63, desc[UR12][R130.64+0x40] ;  /* 0x0000400c823f7981 */ /* 0x000ea8000c1e1500 */
[----:B------:R-:W2:Y:S04]  /*38c0*/  LDG.E.U16 R67, desc[UR12][R130.64+0x80] ;  /* 0x0000800c82437981 */ /* 0x000ea8000c1e1500 */
[----:B------:R-:W2:Y:S04]  /*38d0*/  LDG.E.U16 R71, desc[UR12][R130.64+0xc0] ;  /* 0x0000c00c82477981 */ /* 0x000ea8000c1e1500 */
[----:B------:R-:W2:Y:S04]  /*38e0*/  LDG.E.U16 R119, desc[UR12][R124.64] ;  /* 0x0000000c7c777981 */ /* 0x000ea8000c1e1500 */
[----:B------:R-:W2:Y:S01]  /*38f0*/  LDG.E.U16 R121, desc[UR12][R124.64+0x40] ;  /* 0x0000400c7c797981 */ /* 0x000ea2000c1e1500 */
[----:B------:R-:W-:-:S03]  /*3900*/  IMAD.WIDE.U32 R132, R167, 0x2, R132 ;  /* 0x00000002a7847825 */ /* 0x000fc600078e0084 */
[----:B------:R-:W2:Y:S01]  /*3910*/  LDG.E.U16 R131, desc[UR12][R128.64+0x40] ;  /* 0x0000400c80837981 */ /* 0x000ea2000c1e1500 */
[----:B------:R-:W-:-:S03]  /*3920*/  LEA R140, P2, R225, UR6, 0x7 ;  /* 0x00000006e18c7c11 */ /* 0x000fc6000f8438ff */
[----:B------:R-:W2:Y:S04]  /*3930*/  LDG.E.U16 R147, desc[UR12][R132.64] ;  /* 0x0000000c84937981 */ /* 0x000ea8000c1e1500 */
[----:B------:R0:W2:Y:S04]  /*3940*/  LDG.E.U16 R125, desc[UR12][R128.64] ;  /* 0x0000000c807d7981 */ /* 0x0000a8000c1e1500 */
[----:B------:R1:W2:Y:S01]  /*3950*/  LDG.E.U16 R169, desc[UR12][R132.64+0x40] ;  /* 0x0000400c84a97981 */ /* 0x0002a2000c1e1500 */
[----:B0-----:R-:W-:-:S04]  /*3960*/  IMAD.WIDE.U32 R128, R167, 0x2, R134 ;  /* 0x00000002a7807825 */ /* 0x001fc800078e0086 */
[----:B------:R-:W-:-:S04]  /*3970*/  IMAD.WIDE.U32 R134, R167, 0x2, R136 ;  /* 0x00000002a7867825 */ /* 0x000fc800078e0088 */
[----:B------:R-:W-:Y:S01]  /*3980*/  IMAD.SHL.U32 R156, R226, 0x40, RZ ;  /* 0x00000040e29c7824 */ /* 0x000fe200078e00ff */
[----:B------:R-:W3:Y:S01]  /*3990*/  LDG.E.U16 R179, desc[UR12][R134.64] ;  /* 0x0000000c86b37981 */ /* 0x000ee2000c1e1500 */
[----:B------:R-:W-:Y:S02]  /*39a0*/  IMAD.SHL.U32 R137, R225, 0x40, RZ ;  /* 0x00000040e1897824 */ /* 0x000fe400078e00ff */
[----:B-1----:R-:W-:Y:S01]  /*39b0*/  IMAD.WIDE.U32 R132, R167, 0x2, R2 ;  /* 0x00000002a7847825 */ /* 0x002fe200078e0002 */
[----:B------:R0:W3:Y:S02]  /*39c0*/  LDG.E.U16 R183, desc[UR12][R134.64+0x40] ;  /* 0x0000400c86b77981 */ /* 0x0000e4000c1e1500 */
[----:B------:R-:W-:Y:S01]  /*39d0*/  LEA.HI.X R141, R137, UR7, RZ, 0x1, P2 ;  /* 0x00000007898d7c11 */ /* 0x000fe200090f0cff */
[----:B------:R-:W1:Y:S01]  /*39e0*/  LDCU.64 UR6, c[0x0][0x388] ;  /* 0x00007100ff0677ac */ /* 0x000e620008000a00 */
[C---:B------:R-:W-:Y:S01]  /*39f0*/  IMAD.SHL.U32 R3, R224.reuse, 0x40, RZ ;  /* 0x00000040e0037824 */ /* 0x040fe200078e00ff */
[----:B------:R-:W-:Y:S01]  /*3a00*/  LEA R224, P0, R224, UR10, 0x7 ;  /* 0x0000000ae0e07c11 */ /* 0x000fe2000f8038ff */
[----:B------:R-:W-:Y:S01]  /*3a10*/  IMAD.SHL.U32 R145, R228, 0x40, RZ ;  /* 0x00000040e4917824 */ /* 0x000fe200078e00ff */
[----:B------:R-:W-:Y:S01]  /*3a20*/  LEA.HI.X R5, R190, R5, RZ, 0x1, P4 ;  /* 0x00000005be057211 */ /* 0x000fe200020f0cff */
[----:B------:R-:W3:Y:S01]  /*3a30*/  LDG.E.U16 R185, desc[UR12][R132.64] ;  /* 0x0000000c84b97981 */ /* 0x000ee2000c1e1500 */
[----:B------:R-:W-:Y:S01]  /*3a40*/  LEA.HI.X R225, R3, UR11, RZ, 0x1, P0 ;  /* 0x0000000b03e17c11 */ /* 0x000fe200080f0cff */
[----:B------:R-:W-:Y:S01]  /*3a50*/  IMAD.SHL.U32 R155, R229, 0x40, RZ ;  /* 0x00000040e59b7824 */ /* 0x000fe200078e00ff */
[----:B0-----:R-:W-:Y:S01]  /*3a60*/  LEA R134, P0, R226, UR8, 0x7 ;  /* 0x00000008e2867c11 */ /* 0x001fe2000f8038ff */
[----:B------:R0:W3:Y:S01]  /*3a70*/  LDG.E.U16 R187, desc[UR12][R132.64+0x40] ;  /* 0x0000400c84bb7981 */ /* 0x0000e2000c1e1500 */
[----:B------:R-:W-:Y:S01]  /*3a80*/  IMAD.WIDE.U32 R4, R150, 0x2, R4 ;  /* 0x0000000296047825 */ /* 0x000fe200078e0004 */
[----:B------:R-:W5:Y:S01]  /*3a90*/  LDCU.64 UR10, c[0x0][0x388] ;  /* 0x00007100ff0a77ac */ /* 0x000f620008000a00 */
[----:B------:R-:W-:Y:S01]  /*3aa0*/  LEA.HI.X R135, R156, UR9, RZ, 0x1, P0 ;  /* 0x000000099c877c11 */ /* 0x000fe200080f0cff */
[----:B------:R-:W3:Y:S01]  /*3ab0*/  LDG.E.U16 R177, desc[UR12][R128.64] ;  /* 0x0000000c80b17981 */ /* 0x000ee2000c1e1500 */
[----:B------:R-:W5:Y:S03]  /*3ac0*/  LDCU.64 UR8, c[0x0][0x388] ;  /* 0x00007100ff0877ac */ /* 0x000f660008000a00 */
[----:B------:R4:W3:Y:S01]  /*3ad0*/  LDG.E.U16 R181, desc[UR12][R128.64+0x40] ;  /* 0x0000400c80b57981 */ /* 0x0008e2000c1e1500 */
[----:B-1----:R-:W-:Y:S01]  /*3ae0*/  LEA R152, P2, R228, UR6, 0x7 ;  /* 0x00000006e4987c11 */ /* 0x002fe2000f8438ff */
[----:B0-----:R-:W-:-:S02]  /*3af0*/  IMAD.WIDE.U32 R132, R167, 0x2, R134 ;  /* 0x00000002a7847825 */ /* 0x001fc400078e0086 */
[----:B------:R-:W3:Y:S01]  /*3b00*/  LDG.E.U16 R203, desc[UR12][R4.64] ;  /* 0x0000000c04cb7981 */ /* 0x000ee2000c1e1500 */
[----:B------:R-:W-:Y:S01]  /*3b10*/  LEA.HI.X R153, R145, UR7, RZ, 0x1, P2 ;  /* 0x0000000791997c11 */ /* 0x000fe200090f0cff */
[----:B------:R-:W0:Y:S01]  /*3b20*/  LDCU.64 UR6, c[0x0][0x388] ;  /* 0x00007100ff0677ac */ /* 0x000e220008000a00 */
[C---:B------:R-:W-:Y:S01]  /*3b30*/  IMAD.SHL.U32 R134, R227.reuse, 0x40, RZ ;  /* 0x00000040e3867824 */ /* 0x040fe200078e00ff */
[----:B------:R-:W-:Y:S01]  /*3b40*/  LEA R150, P0, R227, UR14, 0x7 ;  /* 0x0000000ee3967c11 */ /* 0x000fe2000f8038ff */
[C---:B------:R-:W-:Y:S01]  /*3b50*/  IMAD.WIDE.U32 R140, R167.reuse, 0x2, R140 ;  /* 0x00000002a78c7825 */ /* 0x040fe200078e008c */
[----:B----4-:R-:W4:Y:S03]  /*3b60*/  LDG.E.U16 R197, desc[UR12][R132.64] ;  /* 0x0000000c84c57981 */ /* 0x010f26000c1e1500 */
[----:B------:R-:W-:Y:S01]  /*3b70*/  IMAD.WIDE.U32 R128, R167, 0x2, R224 ;  /* 0x00000002a7807825 */ /* 0x000fe200078e00e0 */
[----:B------:R-:W-:Y:S01]  /*3b80*/  LEA.HI.X R151, R134, UR15, RZ, 0x1, P0 ;  /* 0x0000000f86977c11 */ /* 0x000fe200080f0cff */
[----:B------:R-:W4:Y:S01]  /*3b90*/  LDG.E.U16 R191, desc[UR12][R140.64] ;  /* 0x0000000c8cbf7981 */ /* 0x000f22000c1e1500 */
[----:B------:R-:W1:Y:S03]  /*3ba0*/  LDCU.64 UR14, c[0x0][0x388] ;  /* 0x00007100ff0e77ac */ /* 0x000e660008000a00 */
[----:B------:R-:W4:Y:S04]  /*3bb0*/  LDG.E.U16 R189, desc[UR12][R128.64] ;  /* 0x0000000c80bd7981 */ /* 0x000f28000c1e1500 */
[----:B------:R0:W4:Y:S01]  /*3bc0*/  LDG.E.U16 R193, desc[UR12][R128.64+0x40] ;  /* 0x0000400c80c17981 */ /* 0x000122000c1e1500 */
[----:B------:R-:W-:-:S03]  /*3bd0*/  IMAD.SHL.U32 R146, R231, 0x40, RZ ;  /* 0x00000040e7927824 */ /* 0x000fc600078e00ff */
[----:B------:R1:W4:Y:S01]  /*3be0*/  LDG.E.U16 R195, desc[UR12][R140.64+0x40] ;  /* 0x0000400c8cc37981 */ /* 0x000322000c1e1500 */
[----:B------:R-:W-:Y:S02]  /*3bf0*/  IMAD.SHL.U32 R135, R230, 0x40, RZ ;  /* 0x00000040e6877824 */ /* 0x000fe400078e00ff */
[----:B------:R-:W-:Y:S01]  /*3c00*/  IMAD.SHL.U32 R148, R232, 0x40, RZ ;  /* 0x00000040e8947824 */ /* 0x000fe200078e00ff */
[----:B-----5:R5:W4:Y:S01]  /*3c10*/  LDG.E.U16 R199, desc[UR12][R132.64+0x40] ;  /* 0x0000400c84c77981 */ /* 0x020b22000c1e1500 */
[----:B0-----:R-:W-:Y:S01]  /*3c20*/  LEA R128, P0, R229, UR8, 0x7 ;  /* 0x00000008e5807c11 */ /* 0x001fe2000f8038ff */
[----:B------:R-:W-:Y:S02]  /*3c30*/  IMAD.SHL.U32 R154, R238, 0x40, RZ ;  /* 0x00000040ee9a7824 */ /* 0x000fe400078e00ff */
[----:B------:R-:W4:Y:S01]  /*3c40*/  LDG.E.U16 R205, desc[UR12][R4.64+0x40] ;  /* 0x0000400c04cd7981 */ /* 0x000f22000c1e1500 */
[----:B------:R-:W-:Y:S01]  /*3c50*/  LEA.HI.X R129, R155, UR9, RZ, 0x1, P0 ;  /* 0x000000099b817c11 */ /* 0x000fe200080f0cff */
[----:B------:R-:W5:Y:S01]  /*3c60*/  LDCU.64 UR8, c[0x0][0x388] ;  /* 0x00007100ff0877ac */ /* 0x000f620008000a00 */
[C---:B-1----:R-:W-:Y:S01]  /*3c70*/  IMAD.WIDE.U32 R140, R167.reuse, 0x2, R150 ;  /* 0x00000002a78c7825 */ /* 0x042fe200078e0096 */
[----:B------:R-:W4:Y:S03]  /*3c80*/  LDG.E.U16 R207, desc[UR12][R4.64+0x80] ;  /* 0x0000800c04cf7981 */ /* 0x000f26000c1e1500 */
[C---:B------:R-:W-:Y:S01]  /*3c90*/  IMAD.WIDE.U32 R150, R167.reuse, 0x2, R152 ;  /* 0x00000002a7967825 */ /* 0x040fe200078e0098 */
[----:B------:R-:W-:Y:S01]  /*3ca0*/  LEA R230, P0, R230, UR10, 0x7 ;  /* 0x0000000ae6e67c11 */ /* 0x000fe2000f8038ff */
[----:B------:R-:W4:Y:S02]  /*3cb0*/  LDG.E.U16 R201, desc[UR12][R140.64] ;  /* 0x0000000c8cc97981 */ /* 0x000f24000c1e1500 */
[----:B------:R-:W-:Y:S01]  /*3cc0*/  IMAD.WIDE.U32 R152, R167, 0x2, R128 ;  /* 0x00000002a7987825 */ /* 0x000fe200078e0080 */
[----:B------:R-:W-:Y:S01]  /*3cd0*/  LEA R128, P2, R231, UR6, 0x7 ;  /* 0x00000006e7807c11 */ /* 0x000fe2000f8438ff */
[----:B------:R-:W4:Y:S03]  /*3ce0*/  LDG.E.U16 R213, desc[UR12][R150.64] ;  /* 0x0000000c96d57981 */ /* 0x000f26000c1e1500 */
[----:B------:R-:W-:Y:S01]  /*3cf0*/  LEA.HI.X R129, R146, UR7, RZ, 0x1, P2 ;  /* 0x0000000792817c11 */ /* 0x000fe200090f0cff */
[----:B------:R-:W0:Y:S01]  /*3d00*/  LDCU.64 UR6, c[0x0][0x388] ;  /* 0x00007100ff0677ac */ /* 0x000e220008000a00 */
[----:B------:R-:W-:Y:S01]  /*3d10*/  LEA.HI.X R231, R135, UR11, RZ, 0x1, P0 ;  /* 0x0000000b87e77c11 */ /* 0x000fe200080f0cff */
[----:B------:R1:W4:Y:S01]  /*3d20*/  LDG.E.U16 R215, desc[UR12][R150.64+0x40] ;  /* 0x0000400c96d77981 */ /* 0x000322000c1e1500 */
[----:B-----5:R-:W-:Y:S01]  /*3d30*/  LEA R132, P0, R232, UR8, 0x7 ;  /* 0x00000008e8847c11 */ /* 0x020fe2000f8038ff */
[----:B------:R-:W5:Y:S01]  /*3d40*/  LDCU.64 UR10, c[0x0][0x388] ;  /* 0x00007100ff0a77ac */ /* 0x000f620008000a00 */
[----:B------:R-:W-:Y:S01]  /*3d50*/  IMAD.SHL.U32 R144, R233, 0x40, RZ ;  /* 0x00000040e9907824 */ /* 0x000fe200078e00ff */
[----:B------:R0:W4:Y:S01]  /*3d60*/  LDG.E.U16 R211, desc[UR12][R140.64+0x40] ;  /* 0x0000400c8cd37981 */ /* 0x000122000c1e1500 */
[----:B------:R-:W-:Y:S01]  /*3d70*/  LEA.HI.X R133, R148, UR9, RZ, 0x1, P0 ;  /* 0x0000000994857c11 */ /* 0x000fe200080f0cff */
[----:B------:R-:W5:Y:S02]  /*3d80*/  LDCU.64 UR8, c[0x0][0x388] ;  /* 0x00007100ff0877ac */ /* 0x000f640008000a00 */
[----:B------:R-:W4:Y:S01]  /*3d90*/  LDG.E.U16 R217, desc[UR12][R152.64] ;  /* 0x0000000c98d97981 */ /* 0x000f22000c1e1500 */
[----:B-1----:R-:W-:-:S03]  /*3da0*/  IMAD.WIDE.U32 R150, R167, 0x2, R128 ;  /* 0x00000002a7967825 */ /* 0x002fc600078e0080 */
[----:B------:R1:W4:Y:S01]  /*3db0*/  LDG.E.U16 R219, desc[UR12][R152.64+0x40] ;  /* 0x0000400c98db7981 */ /* 0x000322000c1e1500 */
[----:B0-----:R-:W-:Y:S02]  /*3dc0*/  LEA R140, P0, R233, UR14, 0x7 ;  /* 0x0000000ee98c7c11 */ /* 0x001fe4000f8038ff */
[----:B------:R-:W-:Y:S01]  /*3dd0*/  LEA R128, P2, R238, UR6, 0x7 ;  /* 0x00000006ee807c11 */ /* 0x000fe2000f8438ff */
[----:B------:R-:W4:Y:S01]  /*3de0*/  LDG.E.U16 R225, desc[UR12][R150.64] ;  /* 0x0000000c96e17981 */ /* 0x000f22000c1e1500 */
[----:B------:R-:W-:Y:S01]  /*3df0*/  LEA.HI.X R141, R144, UR15, RZ, 0x1, P0 ;  /* 0x0000000f908d7c11 */ /* 0x000fe200080f0cff */
[C---:B------:R-:W-:Y:S01]  /*3e00*/  IMAD.WIDE.U32 R162, R167.reuse, 0x2, R132 ;  /* 0x00000002a7a27825 */ /* 0x040fe200078e0084 */
[----:B------:R-:W-:Y:S01]  /*3e10*/  LEA.HI.X R129, R154, UR7, RZ, 0x1, P2 ;  /* 0x000000079a817c11 */ /* 0x000fe200090f0cff */
[----:B------:R-:W0:Y:S01]  /*3e20*/  LDCU.64 UR6, c[0x0][0x388] ;  /* 0x00007100ff0677ac */ /* 0x000e220008000a00 */
[----:B------:R0:W4:Y:S01]  /*3e30*/  LDG.E.U16 R227, desc[UR12][R150.64+0x40] ;  /* 0x0000400c96e37981 */ /* 0x000122000c1e1500 */
[----:B-1----:R-:W-:Y:S01]  /*3e40*/  IMAD.WIDE.U32 R152, R167, 0x2, R140 ;  /* 0x00000002a7987825 */ /* 0x002fe200078e008c */
[C---:B-----5:R-:W-:Y:S01]  /*3e50*/  LEA R140, P2, R240.reuse, UR8, 0x7 ;  /* 0x00000008f08c7c11 */ /* 0x060fe2000f8438ff */
[----:B------:R-:W1:Y:S01]  /*3e60*/  LDCU.64 UR14, c[0x0][0x388] ;  /* 0x00007100ff0e77ac */ /* 0x000e620008000a00 */
[C---:B------:R-:W-:Y:S01]  /*3e70*/  LEA R132, P0, R239.reuse, UR10, 0x7 ;  /* 0x0000000aef847c11 */ /* 0x040fe2000f8038ff */
[----:B------:R-:W-:Y:S01]  /*3e80*/  IMAD.SHL.U32 R136, R239, 0x40, RZ ;  /* 0x00000040ef887824 */ /* 0x000fe200078e00ff */
[----:B------:R-:W5:Y:S01]  /*3e90*/  LDG.E.U16 R229, desc[UR12][R162.64] ;  /* 0x0000000ca2e57981 */ /* 0x000f62000c1e1500 */
[----:B0-----:R-:W-:-:S03]  /*3ea0*/  IMAD.SHL.U32 R150, R240, 0x40, RZ ;  /* 0x00000040f0967824 */ /* 0x001fc600078e00ff */
[----:B------:R-:W-:Y:S01]  /*3eb0*/  LEA.HI.X R133, R136, UR11, RZ, 0x1, P0 ;  /* 0x0000000b88857c11 */ /* 0x000fe200080f0cff */
[----:B------:R-:W0:Y:S01]  /*3ec0*/  LDCU.64 UR10, c[0x0][0x388] ;  /* 0x00007100ff0a77ac */ /* 0x000e220008000a00 */
[----:B------:R-:W-:Y:S01]  /*3ed0*/  IMAD.WIDE.U32 R170, R167, 0x2, R128 ;  /* 0x00000002a7aa7825 */ /* 0x000fe200078e0080 */
[----:B------:R-:W4:Y:S01]  /*3ee0*/  LDG.E.U16 R239, desc[UR12][R152.64+0x40] ;  /* 0x0000400c98ef7981 */ /* 0x000f22000c1e1500 */
[----:B------:R-:W-:Y:S01]  /*3ef0*/  LEA.HI.X R141, R150, UR9, RZ, 0x1, P2 ;  /* 0x00000009968d7c11 */ /* 0x000fe200090f0cff */
[----:B------:R-:W0:Y:S01]  /*3f00*/  LDCU.64 UR8, c[0x0][0x388] ;  /* 0x00007100ff0877ac */ /* 0x000e220008000a00 */
[----:B------:R-:W-:Y:S01]  /*3f10*/  LEA R128, P0, R241, UR6, 0x7 ;  /* 0x00000006f1807c11 */ /* 0x000fe2000f8038ff */
[C---:B------:R-:W-:Y:S01]  /*3f20*/  IMAD.WIDE.U32 R230, R167.reuse, 0x2, R230 ;  /* 0x00000002a7e67825 */ /* 0x040fe200078e00e6 */
[----:B------:R0:W4:Y:S03]  /*3f30*/  LDG.E.U16 R233, desc[UR12][R162.64+0x40] ;  /* 0x0000400ca2e97981 */ /* 0x000126000c1e1500 */
[----:B------:R-:W-:Y:S01]  /*3f40*/  IMAD.WIDE.U32 R172, R167, 0x2, R140 ;  /* 0x00000002a7ac7825 */ /* 0x000fe200078e008c */
[----:B------:R-:W4:Y:S03]  /*3f50*/  LDG.E.U16 R221, desc[UR12][R230.64] ;  /* 0x0000000ce6dd7981 */ /* 0x000f26000c1e1500 */
[----:B------:R-:W-:Y:S01]  /*3f60*/  IMAD.SHL.U32 R141, R241, 0x40, RZ ;  /* 0x00000040f18d7824 */ /* 0x000fe200078e00ff */
[----:B------:R-:W4:Y:S04]  /*3f70*/  LDG.E.U16 R223, desc[UR12][R230.64+0x40] ;  /* 0x0000400ce6df7981 */ /* 0x000f28000c1e1500 */
[----:B------:R-:W-:Y:S01]  /*3f80*/  LEA.HI.X R129, R141, UR7, RZ, 0x1, P0 ;  /* 0x000000078d817c11 */ /* 0x000fe200080f0cff */
[----:B------:R-:W1:Y:S01]  /*3f90*/  LDCU.64 UR6, c[0x0][0x388] ;  /* 0x00007100ff0677ac */ /* 0x000e620008000a00 */
[----:B------:R-:W-:Y:S01]  /*3fa0*/  IMAD.WIDE.U32 R132, R167, 0x2, R132 ;  /* 0x00000002a7847825 */ /* 0x000fe200078e0084 */
[C---:B0-----:R-:W-:Y:S01]  /*3fb0*/  LEA R162, P0, R242.reuse, UR10, 0x7 ;  /* 0x0000000af2a27c11 */ /* 0x041fe2000f8038ff */
[----:B------:R-:W4:Y:S04]  /*3fc0*/  LDG.E.U16 R251, desc[UR12][R170.64] ;  /* 0x0000000caafb7981 */ /* 0x000f28000c1e1500 */
[----:B------:R0:W4:Y:S04]  /*3fd0*/  LDG.E.U16 R231, desc[UR12][R152.64] ;  /* 0x0000000c98e77981 */ /* 0x000128000c1e1500 */
[----:B------:R1:W4:Y:S04]  /*3fe0*/  LDG.E.U16 R6, desc[UR12][R170.64+0x40] ;  /* 0x0000400caa067981 */ /* 0x000328000c1e1500 */
[----:B------:R-:W4:Y:S01]  /*3ff0*/  LDG.E.U16 R241, desc[UR12][R132.64] ;  /* 0x0000000c84f17981 */ /* 0x000f22000c1e1500 */
[----:B0-----:R-:W-:-:S03]  /*4000*/  IMAD.SHL.U32 R153, R242, 0x40, RZ ;  /* 0x00000040f2997824 */ /* 0x001fc600078e00ff */
[----:B------:R0:W4:Y:S01]  /*4010*/  LDG.E.U16 R8, desc[UR12][R132.64+0x40] ;  /* 0x0000400c84087981 */ /* 0x000122000c1e1500 */
[----:B-1----:R-:W-:Y:S01]  /*4020*/  IMAD.WIDE.U32 R170, R167, 0x2, R128 ;  /* 0x00000002a7aa7825 */ /* 0x002fe200078e0080 */
[----:B------:R-:W-:Y:S02]  /*4030*/  LEA.HI.X R163, R153, UR11, RZ, 0x1, P0 ;  /* 0x0000000b99a37c11 */ /* 0x000fe400080f0cff */
[----:B------:R1:W4:Y:S01]  /*4040*/  LDG.E.U16 R209, desc[UR12][R4.64+0xc0] ;  /* 0x0000c00c04d17981 */ /* 0x000322000c1e1500 */
[----:B------:R-:W-:Y:S01]  /*4050*/  LEA R128, P0, R243, UR8, 0x7 ;  /* 0x00000008f3807c11 */ /* 0x000fe2000f8038ff */
[----:B------:R-:W-:Y:S01]  /*4060*/  IMAD.SHL.U32 R140, R244, 0x40, RZ ;  /* 0x00000040f48c7824 */ /* 0x000fe200078e00ff */
[----:B------:R-:W1:Y:S01]  /*4070*/  LDCU.64 UR10, c[0x0][0x388] ;  /* 0x00007100ff0a77ac */ /* 0x000e620008000a00 */
[----:B------:R-:W-:Y:S01]  /*4080*/  IMAD.SHL.U32 R151, R245, 0x40, RZ ;  /* 0x00000040f5977824 */ /* 0x000fe200078e00ff */
[----:B------:R-:W4:Y:S01]  /*4090*/  LDG.E.U16 R14, desc[UR12][R170.64+0x40] ;  /* 0x0000400caa0e7981 */ /* 0x000f22000c1e1500 */
[----:B0-----:R-:W-:-:S02]  /*40a0*/  IMAD.SHL.U32 R132, R243, 0x40, RZ ;  /* 0x00000040f3847824 */ /* 0x001fc400078e00ff */
[----:B------:R-:W-:Y:S01]  /*40b0*/  IMAD.WIDE.U32 R162, R167, 0x2, R162 ;  /* 0x00000002a7a27825 */ /* 0x000fe200078e00a2 */
[----:B------:R-:W4:Y:S02]  /*40c0*/  LDG.E.U16 R243, desc[UR12][R170.64] ;  /* 0x0000000caaf37981 */ /* 0x000f24000c1e1500 */
[----:B------:R-:W-:Y:S01]  /*40d0*/  LEA.HI.X R129, R132, UR9, RZ, 0x1, P0 ;  /* 0x0000000984817c11 */ /* 0x000fe200080f0cff */
[----:B------:R-:W0:Y:S01]  /*40e0*/  LDCU.64 UR8, c[0x0][0x388] ;  /* 0x00007100ff0877ac */ /* 0x000e220008000a00 */
[----:B-1----:R-:W-:Y:S01]  /*40f0*/  LEA R4, P0, R244, UR6, 0x7 ;  /* 0x00000006f4047c11 */ /* 0x002fe2000f8038ff */
[----:B------:R-:W4:Y:S03]  /*4100*/  LDG.E.U16 R16, desc[UR12][R162.64] ;  /* 0x0000000ca2107981 */ /* 0x000f26000c1e1500 */
[----:B------:R-:W-:Y:S01]  /*4110*/  LEA.HI.X R5, R140, UR7, RZ, 0x1, P0 ;  /* 0x000000078c057c11 */ /* 0x000fe200080f0cff */
[----:B------:R-:W1:Y:S01]  /*4120*/  LDCU.64 UR6, c[0x0][0x388] ;  /* 0x00007100ff0677ac */ /* 0x000e620008000a00 */
[----:B------:R-:W-:Y:S01]  /*4130*/  LEA R174, P0, R245, UR14, 0x7 ;  /* 0x0000000ef5ae7c11 */ /* 0x000fe2000f8038ff */
[----:B------:R0:W4:Y:S03]  /*4140*/  LDG.E.U16 R18, desc[UR12][R162.64+0x40] ;  /* 0x0000400ca2127981 */ /* 0x000126000c1e1500 */
[----:B------:R-:W-:Y:S01]  /*4150*/  LEA.HI.X R175, R151, UR15, RZ, 0x1, P0 ;  /* 0x0000000f97af7c11 */ /* 0x000fe200080f0cff */
[----:B------:R-:W1:Y:S01]  /*4160*/  LDCU.64 UR14, c[0x0][0x388] ;  /* 0x00007100ff0e77ac */ /* 0x000e620008000a00 */
[C---:B------:R-:W-:Y:S01]  /*4170*/  IMAD.WIDE.U32 R128, R167.reuse, 0x2, R128 ;  /* 0x00000002a7807825 */ /* 0x040fe200078e0080 */
[----:B------:R-:W4:Y:S03]  /*4180*/  LDG.E.U16 R10, desc[UR12][R172.64] ;  /* 0x0000000cac0a7981 */ /* 0x000f26000c1e1500 */
[C---:B------:R-:W-:Y:S01]  /*4190*/  IMAD.SHL.U32 R2, R246.reuse, 0x40, RZ ;  /* 0x00000040f6027824 */ /* 0x040fe200078e00ff */
[----:B0-----:R-:W-:Y:S01]  /*41a0*/  LEA R162, P0, R246, UR10, 0x7 ;  /* 0x0000000af6a27c11 */ /* 0x001fe2000f8038ff */
[----:B------:R-:W4:Y:S01]  /*41b0*/  LDG.E.U16 R20, desc[UR12][R128.64] ;  /* 0x0000000c80147981 */ /* 0x000f22000c1e1500 */
[----:B------:R-:W-:-:S02]  /*41c0*/  IMAD.WIDE.U32 R170, R167, 0x2, R4 ;  /* 0x00000002a7aa7825 */ /* 0x000fc400078e0004 */
[----:B------:R-:W-:Y:S01]  /*41d0*/  LEA.HI.X R163, R2, UR11, RZ, 0x1, P0 ;  /* 0x0000000b02a37c11 */ /* 0x000fe200080f0cff */
[----:B------:R1:W4:Y:S01]  /*41e0*/  LDG.E.U16 R22, desc[UR12][R128.64+0x40] ;  /* 0x0000400c80167981 */ /* 0x000322000c1e1500 */
[C---:B------:R-:W-:Y:S01]  /*41f0*/  IMAD.SHL.U32 R152, R236.reuse, 0x40, RZ ;  /* 0x00000040ec987824 */ /* 0x040fe200078e00ff */
[----:B------:R-:W-:Y:S01]  /*4200*/  LEA R4, P0, R236, UR8, 0x7 ;  /* 0x00000008ec047c11 */ /* 0x000fe2000f8038ff */
[----:B------:R-:W-:Y:S01]  /*4210*/  IMAD.SHL.U32 R142, R234, 0x40, RZ ;  /* 0x00000040ea8e7824 */ /* 0x000fe200078e00ff */
[----:B------:R0:W4:Y:S01]  /*4220*/  LDG.E.U16 R12, desc[UR12][R172.64+0x40] ;  /* 0x0000400cac0c7981 */ /* 0x000122000c1e1500 */
[----:B------:R-:W-:Y:S01]  /*4230*/  IMAD.SHL.U32 R0, R235, 0x40, RZ ;  /* 0x00000040eb007824 */ /* 0x000fe200078e00ff */
[----:B------:R-:W-:Y:S01]  /*4240*/  LEA.HI.X R5, R152, UR9, RZ, 0x1, P0 ;  /* 0x0000000998057c11 */ /* 0x000fe200080f0cff */
[----:B------:R-:W-:Y:S01]  /*4250*/  IMAD.SHL.U32 R133, R237, 0x40, RZ ;  /* 0x00000040ed857824 */ /* 0x000fe200078e00ff */
[----:B------:R-:W4:Y:S01]  /*4260*/  LDG.E.U16 R245, desc[UR12][R170.64] ;  /* 0x0000000caaf57981 */ /* 0x000f22000c1e1500 */
[----:B-1----:R-:W-:-:S03]  /*4270*/  LEA R128, P2, R234, UR6, 0x7 ;  /* 0x00000006ea807c11 */ /* 0x002fc6000f8438ff */
[----:B------:R1:W5:Y:S01]  /*4280*/  LDG.E.U16 R24, desc[UR12][R170.64+0x40] ;  /* 0x0000400caa187981 */ /* 0x000362000c1e1500 */
[----:B------:R-:W-:Y:S01]  /*4290*/  LEA.HI.X R129, R142, UR7, RZ, 0x1, P2 ;  /* 0x000000078e817c11 */ /* 0x000fe200090f0cff */
[----:B0-----:R-:W-:Y:S01]  /*42a0*/  IMAD.WIDE.U32 R172, R167, 0x2, R162 ;  /* 0x00000002a7ac7825 */ /* 0x001fe200078e00a2 */
[----:B------:R-:W-:Y:S02]  /*42b0*/  LEA R162, P0, R235, UR16, 0x7 ;  /* 0x00000010eba27c11 */ /* 0x000fe4000f8038ff */
[----:B-1----:R-:W-:Y:S01]  /*42c0*/  LEA R170, P2, R237, UR14, 0x7 ;  /* 0x0000000eedaa7c11 */ /* 0x002fe2000f8438ff */
[----:B------:R-:W-:Y:S01]  /*42d0*/  IMAD.WIDE.U32 R174, R167, 0x2, R174 ;  /* 0x00000002a7ae7825 */ /* 0x000fe200078e00ae */
[----:B------:R-:W-:Y:S01]  /*42e0*/  LEA.HI.X R163, R0, UR17, RZ, 0x1, P0 ;  /* 0x0000001100a37c11 */ /* 0x000fe200080f0cff */
[----:B------:R-:W5:Y:S01]  /*42f0*/  LDG.E.U16 R235, desc[UR12][R172.64] ;  /* 0x0000000caceb7981 */ /* 0x000f62000c1e1500 */
[----:B------:R-:W-:Y:S01]  /*4300*/  LEA.HI.X R171, R133, UR15, RZ, 0x1, P2 ;  /* 0x0000000f85ab7c11 */ /* 0x000fe200090f0cff */
[----:B------:R-:W-:-:S02]  /*4310*/  IMAD.WIDE.U32 R4, R167, 0x2, R4 ;  /* 0x00000002a7047825 */ /* 0x000fc400078e0004 */
[----:B------:R-:W5:Y:S02]  /*4320*/  LDG.E.U16 R26, desc[UR12][R174.64] ;  /* 0x0000000cae1a7981 */ /* 0x000f64000c1e1500 */
[C---:B------:R-:W-:Y:S02]  /*4330*/  IMAD.WIDE.U32 R128, R167.reuse, 0x2, R128 ;  /* 0x00000002a7807825 */ /* 0x040fe400078e0080 */
[----:B------:R-:W5:Y:S02]  /*4340*/  LDG.E.U16 R28, desc[UR12][R174.64+0x40] ;  /* 0x0000400cae1c7981 */ /* 0x000f64000c1e1500 */
[C---:B------:R-:W-:Y:S02]  /*4350*/  IMAD.WIDE.U32 R162, R167.reuse, 0x2, R162 ;  /* 0x00000002a7a27825 */ /* 0x040fe400078e00a2 */
[----:B------:R-:W5:Y:S02]  /*4360*/  LDG.E.U16 R237, desc[UR12][R172.64+0x40] ;  /* 0x0000400caced7981 */ /* 0x000f64000c1e1500 */
[----:B------:R-:W-:-:S02]  /*4370*/  IMAD.WIDE.U32 R170, R167, 0x2, R170 ;  /* 0x00000002a7aa7825 */ /* 0x000fc400078e00aa */
[----:B------:R-:W5:Y:S04]  /*4380*/  LDG.E.U16 R167, desc[UR12][R4.64+0x40] ;  /* 0x0000400c04a77981 */ /* 0x000f68000c1e1500 */
[----:B------:R-:W5:Y:S04]  /*4390*/  LDG.E.U16 R175, desc[UR12][R4.64] ;  /* 0x0000000c04af7981 */ /* 0x000f68000c1e1500 */
[----:B------:R-:W5:Y:S04]  /*43a0*/  LDG.E.U16 R30, desc[UR12][R128.64] ;  /* 0x0000000c801e7981 */ /* 0x000f68000c1e1500 */
[----:B------:R-:W5:Y:S04]  /*43b0*/  LDG.E.U16 R32, desc[UR12][R128.64+0x40] ;  /* 0x0000400c80207981 */ /* 0x000f68000c1e1500 */
[----:B------:R-:W5:Y:S04]  /*43c0*/  LDG.E.U16 R173, desc[UR12][R162.64] ;  /* 0x0000000ca2ad7981 */ /* 0x000f68000c1e1500 */
[----:B------:R-:W5:Y:S04]  /*43d0*/  LDG.E.U16 R34, desc[UR12][R162.64+0x40] ;  /* 0x0000400ca2227981 */ /* 0x000f68000c1e1500 */
[----:B------:R-:W5:Y:S04]  /*43e0*/  LDG.E.U16 R36, desc[UR12][R170.64] ;  /* 0x0000000caa247981 */ /* 0x000f68000c1e1500 */
[----:B------:R-:W5:Y:S01]  /*43f0*/  LDG.E.U16 R38, desc[UR12][R170.64+0x40] ;  /* 0x0000400caa267981 */ /* 0x000f62000c1e1500 */
[----:B------:R-:W-:Y:S01]  /*4400*/  LOP3.LUT P2, RZ, R247, 0x7f, RZ, 0xc0, !PT ;  /* 0x0000007ff7ff7812 */ /* 0x000fe2000784c0ff */
[----:B------:R-:W-:Y:S01]  /*4410*/  UMOV UR8, 0x1 ;  /* 0x0000000100087882 */ /* 0x000fe20000000000 */
[----:B------:R-:W-:-:S11]  /*4420*/  SHF.R.U32.HI R40, RZ, 0x5, R247 ;  /* 0x00000005ff287819 */ /* 0x000fd600000116f7 */
[----:B------:R-:W-:-:S05]  /*4430*/  VOTEU.ALL UP0, P2 ;  /* 0x0000000000ff7886 */ /* 0x000fca0001000000 */
[----:B------:R-:W-:-:S04]  /*4440*/  @!UP0 UIADD3 UR8, UPT, UPT, -UR8, 0x100000, URZ ;  /* 0x0010000008088890 */ /* 0x000fc8000fffe1ff */
[----:B------:R-:W-:Y:S02]  /*4450*/  @!UP0 USHF.L.U32 UR9, UR8, 0xb, URZ ;  /* 0x0000000b08098899 */ /* 0x000fe400080006ff */
[----:B------:R-:W-:Y:S01]  /*4460*/  @!UP0 USHF.L.U32 UR8, UR8, 0x1, URZ ;  /* 0x0000000108088899 */ /* 0x000fe200080006ff */
[----:B------:R-:W-:Y:S01]  /*4470*/  VOTEU.ALL UP1, P2 ;  /* 0x0000000000ff7886 */ /* 0x000fe20001020000 */
[----:B------:R-:W-:Y:S01]  /*4480*/  R2UR UR6, R40 ;  /* 0x00000000280672ca */ /* 0x000fe200000e0000 */
[----:B--2---:R0:W-:Y:S04]  /*4490*/  STS.U16 [R168+UR5+0x6400], R9 ;  /* 0x00640009a8007988 */ /* 0x0041e80008000405 */
[----:B------:R0:W-:Y:S04]  /*44a0*/  STS.U16 [R168+UR5+0x6440], R11 ;  /* 0x0064400ba8007988 */ /* 0x0001e80008000405 */
[----:B---3--:R0:W-:Y:S04]  /*44b0*/  STS.U16 [R168+UR5+0xe400], R7 ;  /* 0x00e40007a8007988 */ /* 0x0081e80008000405 */
[----:B------:R0:W-:Y:S04]  /*44c0*/  STS.U16 [R168+UR5+0xe440], R17 ;  /* 0x00e44011a8007988 */ /* 0x0001e80008000405 */
        /* <DEDUP_REMOVED lines=49> */
[----:B----4-:R0:W-:Y:S04]  /*47e0*/  STS.U16 [R168+UR5+0x7e00], R205 ;  /* 0x007e00cda8007988 */ /* 0x0101e80008000405 */
        /* <DEDUP_REMOVED lines=36> */
[----:B-----5:R0:W-:Y:S04]  /*4a30*/  STS.U16 [R168+UR5+0x12240], R229 ;  /* 0x012240e5a8007988 */ /* 0x0201e80008000405 */
        /* <DEDUP_REMOVED lines=28> */
[----:B------:R0:W-:Y:S01]  /*4c00*/  STS.U16 [R168+UR5+0x13e00], R38 ;  /* 0x013e0026a8007988 */ /* 0x0001e20008000405 */
[----:B------:R1:W-:Y:S06]  /*4c10*/  MEMBAR.ALL.CTA ;  /* 0x0000000000007992 */ /* 0x0003ec0000008000 */
[----:B-1----:R-:W-:Y:S04]  /*4c20*/  FENCE.VIEW.ASYNC.S ;  /* 0x00000000000073c6 */ /* 0x002fe80000000000 */
[----:B------:R-:W1:Y:S02]  /*4c30*/  FENCE.VIEW.ASYNC.S ;  /* 0x00000000000073c6 */ /* 0x000e640000000000 */
[----:B-1----:R0:W1:Y:S01]  /*4c40*/  @!UP1 SYNCS.EXCH.64 URZ, [UR5+0x14000], UR8 ;  /* 0x0140000805ff95b2 */ /* 0x0020620008000100 */
[----:B------:R-:W-:Y:S01]  /*4c50*/  UISETP.NE.U32.AND UP0, UPT, UR6, URZ, UPT ;  /* 0x000000ff0600728c */ /* 0x000fe2000bf05070 */
[----:B------:R-:W-:-:S02]  /*4c60*/  R2UR UR7, R218 ;  /* 0x00000000da0772ca */ /* 0x000fc400000e0000 */
[----:B------:R-:W-:Y:S01]  /*4c70*/  LOP3.LUT R4, R247, 0x7f, RZ, 0xc0, !PT ;  /* 0x0000007ff7047812 */ /* 0x000fe200078ec0ff */
[----:B-1----:R-:W-:Y:S06]  /*4c80*/  BAR.SYNC.DEFER_BLOCKING 0x0 ;  /* 0x0000000000007b1d */ /* 0x002fec0000010000 */
[----:B0-----:R-:W-:Y:S06]  /*4c90*/  BRA.U UP0, `(.L_x_6) ;  /* 0x0000000500687547 */ /* 0x001fec000b800000 */
[----:B------:R-:W-:Y:S02]  /*4ca0*/  USHF.R.U32.HI UR10, URZ, 0x4, UR5 ;  /* 0x00000004ff0a7899 */ /* 0x000fe40008011605 */
[----:B------:R-:W-:Y:S02]  /*4cb0*/  UIADD3 UR9, UPT, UPT, UR5, 0x10000, URZ ;  /* 0x0001000005097890 */ /* 0x000fe4000fffe0ff */
[----:B------:R-:W-:Y:S02]  /*4cc0*/  USGXT.U32 UR10, UR10, 0xe ;  /* 0x0000000e0a0a789a */ /* 0x000fe40008000000 */
[----:B------:R-:W-:Y:S02]  /*4cd0*/  USHF.R.U32.HI UR9, URZ, 0x4, UR9 ;  /* 0x00000004ff097899 */ /* 0x000fe40008011609 */
[----:B------:R-:W-:Y:S02]  /*4ce0*/  UIADD3 UR44, UP0, UPT, UR10, 0x2, URZ ;  /* 0x000000020a2c7890 */ /* 0x000fe4000ff1e0ff */
[----:B------:R-:W-:Y:S01]  /*4cf0*/  USGXT.U32 UR42, UR9, 0xe ;  /* 0x0000000e092a789a */ /* 0x000fe20008000000 */
[----:B------:R-:W-:Y:S01]  /*4d00*/  UMOV UR8, URZ ;  /* 0x000000ff00087c82 */ /* 0x000fe20008000000 */
[----:B------:R-:W-:Y:S01]  /*4d10*/  UMOV UR11, URZ ;  /* 0x000000ff000b7c82 */ /* 0x000fe20008000000 */
[----:B------:R-:W-:-:S02]  /*4d20*/  UIADD3.X UR45, UPT, UPT, UR8, 0x40004040, URZ, UP0, !UPT ;  /* 0x40004040082d7890 */ /* 0x000fc400087fe4ff */
[----:B------:R-:W-:Y:S02]  /*4d30*/  UIADD3 UR48, UP0, UPT, UR42, 0x80, URZ ;  /* 0x000000802a307890 */ /* 0x000fe4000ff1e0ff */
[----:B------:R-:W-:Y:S02]  /*4d40*/  UIADD3.64 UR52, UPT, UPT, UR44, 0x2, URZ ;  /* 0x000000022c347897 */ /* 0x000fe4000fffe0ff */
[----:B------:R-:W-:Y:S02]  /*4d50*/  UIADD3.X UR49, UPT, UPT, UR11, 0x40004040, URZ, UP0, !UPT ;  /* 0x400040400b317890 */ /* 0x000fe400087fe4ff */
[----:B------:R-:W-:Y:S02]  /*4d60*/  UIADD3.64 UR54, UPT, UPT, UR44, 0x4, URZ ;  /* 0x000000042c367897 */ /* 0x000fe4000fffe0ff */
[----:B------:R-:W-:Y:S02]  /*4d70*/  UIADD3.64 UR66, UPT, UPT, UR48, 0x80, URZ ;  /* 0x0000008030427897 */ /* 0x000fe4000fffe0ff */
[----:B------:R-:W-:Y:S01]  /*4d80*/  UIADD3.64 UR70, UPT, UPT, UR48, 0x100, URZ ;  /* 0x0000010030467897 */ /* 0x000fe2000fffe0ff */
[----:B------:R-:W-:Y:S01]  /*4d90*/  UMOV UR34, 0x0 ;  /* 0x0000000000227882 */ /* 0x000fe20000000000 */
[----:B------:R-:W-:Y:S01]  /*4da0*/  UMOV UR35, 0x8110010 ;  /* 0x0811001000237882 */ /* 0x000fe20000000000 */
[----:B------:R-:W-:Y:S01]  /*4db0*/  UMOV UR11, 0x40004040 ;  /* 0x40004040000b7882 */ /* 0x000fe20000000000 */
[----:B------:R-:W-:Y:S01]  /*4dc0*/  UMOV UR43, 0x40004040 ;  /* 0x40004040002b7882 */ /* 0x000fe20000000000 */
[----:B------:R-:W-:Y:S01]  /*4dd0*/  UMOV UR28, 0x0 ;  /* 0x00000000001c7882 */ /* 0x000fe20000000000 */
[----:B------:R-:W-:Y:S01]  /*4de0*/  UMOV UR29, 0x8110010 ;  /* 0x08110010001d7882 */ /* 0x000fe20000000000 */
[----:B------:R-:W-:Y:S01]  /*4df0*/  UMOV UR32, 0x0 ;  /* 0x0000000000207882 */ /* 0x000fe20000000000 */
[----:B------:R-:W-:Y:S01]  /*4e00*/  UMOV UR33, 0x8110010 ;  /* 0x0811001000217882 */ /* 0x000fe20000000000 */
[----:B------:R0:W-:Y:S01]  /*4e10*/  UTCHMMA gdesc[UR10], gdesc[UR42], tmem[UR7], tmem[UR34], idesc[UR35], !UPT ;  /* 0x00ff222a0a0075ea */ /* 0x0001e2000f800007 */
[----:B------:R-:W-:-:S02]  /*4e20*/  UIADD3.64 UR56, UPT, UPT, UR44, 0x7fe, URZ ;  /* 0x000007fe2c387897 */ /* 0x000fc4000fffe0ff */
[----:B------:R-:W-:Y:S01]  /*4e30*/  UTCHMMA gdesc[UR44], gdesc[UR48], tmem[UR7], tmem[UR28], idesc[UR29], UPT ;  /* 0x00ff1c302c0075ea */ /* 0x000fe2000b800007 */
[----:B------:R-:W-:Y:S01]  /*4e40*/  UMOV UR20, 0x0 ;  /* 0x0000000000147882 */ /* 0x000fe20000000000 */
[----:B------:R-:W-:Y:S01]  /*4e50*/  UMOV UR21, 0x8110010 ;  /* 0x0811001000157882 */ /* 0x000fe20000000000 */
[----:B------:R1:W-:Y:S01]  /*4e60*/  UTCHMMA gdesc[UR52], gdesc[UR66], tmem[UR7], tmem[UR32], idesc[UR33], UPT ;  /* 0x00ff2042340075ea */ /* 0x0003e2000b800007 */
[----:B------:R-:W-:Y:S01]  /*4e70*/  UIADD3.64 UR58, UPT, UPT, UR44, 0x800, URZ ;  /* 0x000008002c3a7897 */ /* 0x000fe2000fffe0ff */
[----:B------:R2:W-:Y:S01]  /*4e80*/  UTCHMMA gdesc[UR54], gdesc[UR70], tmem[UR7], tmem[UR20], idesc[UR21], UPT ;  /* 0x00ff1446360075ea */ /* 0x0005e2000b800007 */
[----:B------:R-:W-:Y:S02]  /*4e90*/  UIADD3.64 UR60, UPT, UPT, UR44, 0x802, URZ ;  /* 0x000008022c3c7897 */ /* 0x000fe4000fffe0ff */
[----:B0-----:R-:W-:Y:S02]  /*4ea0*/  UIADD3.64 UR34, UPT, UPT, UR48, 0x180, URZ ;  /* 0x0000018030227897 */ /* 0x001fe4000fffe0ff */
[----:B------:R-:W-:-:S02]  /*4eb0*/  UIADD3.64 UR62, UPT, UPT, UR44, 0x804, URZ ;  /* 0x000008042c3e7897 */ /* 0x000fc4000fffe0ff */
[----:B------:R-:W-:Y:S02]  /*4ec0*/  UIADD3 UR77, UPT, UPT, UR7, 0x40, URZ ;  /* 0x00000040074d7890 */ /* 0x000fe4000fffe0ff */
[----:B-1----:R-:W-:Y:S02]  /*4ed0*/  UIADD3.64 UR52, UPT, UPT, UR48, 0x200, URZ ;  /* 0x0000020030347897 */ /* 0x002fe4000fffe0ff */
[----:B------:R-:W-:Y:S02]  /*4ee0*/  UIADD3.64 UR32, UPT, UPT, UR48, 0x280, URZ ;  /* 0x0000028030207897 */ /* 0x000fe4000fffe0ff */
[----:B--2---:R-:W-:Y:S02]  /*4ef0*/  UIADD3.64 UR54, UPT, UPT, UR48, 0x300, URZ ;  /* 0x0000030030367897 */ /* 0x004fe4000fffe0ff */
[----:B------:R-:W-:Y:S02]  /*4f00*/  UIADD3.64 UR64, UPT, UPT, UR44, 0x3fe, URZ ;  /* 0x000003fe2c407897 */ /* 0x000fe4000fffe0ff */
[----:B------:R-:W-:-:S02]  /*4f10*/  UIADD3 UR76, UPT, UPT, UR7, 0x40, URZ ;  /* 0x00000040074c7890 */ /* 0x000fc4000fffe0ff */
[----:B------:R-:W-:Y:S01]  /*4f20*/  UIADD3.64 UR68, UPT, UPT, UR44, 0x400, URZ ;  /* 0x000004002c447897 */ /* 0x000fe2000fffe0ff */
[----:B------:R-:W-:Y:S01]  /*4f30*/  UMOV UR26, 0x0 ;  /* 0x00000000001a7882 */ /* 0x000fe20000000000 */
[----:B------:R-:W-:Y:S01]  /*4f40*/  UMOV UR27, 0x8110010 ;  /* 0x08110010001b7882 */ /* 0x000fe20000000000 */
[----:B------:R-:W-:Y:S02]  /*4f50*/  UIADD3 UR75, UPT, UPT, UR7, 0x40, URZ ;  /* 0x00000040074b7890 */ /* 0x000fe4000fffe0ff */
[----:B------:R0:W-:Y:S01]  /*4f60*/  UTCHMMA gdesc[UR56], gdesc[UR34], tmem[UR7], tmem[UR26], idesc[UR27], UPT ;  /* 0x00ff1a22380075ea */ /* 0x0001e2000b800007 */
[----:B------:R-:W-:Y:S02]  /*4f70*/  UIADD3.64 UR10, UPT, UPT, UR44, 0x402, URZ ;  /* 0x000004022c0a7897 */ /* 0x000fe4000fffe0ff */
[----:B------:R-:W-:Y:S02]  /*4f80*/  UIADD3 UR74, UPT, UPT, UR7, 0x40, URZ ;  /* 0x00000040074a7890 */ /* 0x000fe4000fffe0ff */
[----:B------:R-:W-:Y:S01]  /*4f90*/  UIADD3.64 UR28, UPT, UPT, UR44, 0x404, URZ ;  /* 0x000004042c1c7897 */ /* 0x000fe2000fffe0ff */
[----:B------:R-:W-:Y:S01]  /*4fa0*/  UMOV UR14, 0x0 ;  /* 0x00000000000e7882 */ /* 0x000fe20000000000 */
[----:B------:R-:W-:Y:S01]  /*4fb0*/  UMOV UR15, 0x8110010 ;  /* 0x08110010000f7882 */ /* 0x000fe20000000000 */
[----:B------:R-:W-:-:S02]  /*4fc0*/  UIADD3 UR73, UPT, UPT, UR7, 0x40, URZ ;  /* 0x0000004007497890 */ /* 0x000fc4000fffe0ff */
[----:B------:R1:W-:Y:S01]  /*4fd0*/  UTCHMMA gdesc[UR58], gdesc[UR52], tmem[UR7], tmem[UR14], idesc[UR15], UPT ;  /* 0x00ff0e343a0075ea */ /* 0x0003e2000b800007 */
[----:B------:R-:W-:Y:S01]  /*4fe0*/  UIADD3.64 UR20, UPT, UPT, UR44, 0xbfe, URZ ;  /* 0x00000bfe2c147897 */ /* 0x000fe2000fffe0ff */
[----:B------:R-:W-:Y:S01]  /*4ff0*/  UMOV UR24, 0x0 ;  /* 0x0000000000187882 */ /* 0x000fe20000000000 */
[----:B------:R-:W-:Y:S01]  /*5000*/  UMOV UR25, 0x8110010 ;  /* 0x0811001000197882 */ /* 0x000fe20000000000 */
[----:B------:R-:W-:Y:S02]  /*5010*/  UIADD3 UR72, UPT, UPT, UR7, 0x40, URZ ;  /* 0x0000004007487890 */ /* 0x000fe4000fffe0ff */
[----:B------:R1:W-:Y:S01]  /*5020*/  UTCHMMA gdesc[UR60], gdesc[UR32], tmem[UR7], tmem[UR24], idesc[UR25], UPT ;  /* 0x00ff18203c0075ea */ /* 0x0003e2000b800007 */
[----:B0-----:R-:W-:Y:S01]  /*5030*/  UIADD3.64 UR56, UPT, UPT, UR44, 0xc00, URZ ;  /* 0x00000c002c387897 */ /* 0x001fe2000fffe0ff */
[----:B------:R-:W-:Y:S01]  /*5040*/  UMOV UR38, 0x0 ;  /* 0x0000000000267882 */ /* 0x000fe20000000000 */
[----:B------:R-:W-:Y:S01]  /*5050*/  UMOV UR39, 0x8110010 ;  /* 0x0811001000277882 */ /* 0x000fe20000000000 */
[----:B------:R-:W-:-:S02]  /*5060*/  UIADD3 UR9, UPT, UPT, UR7, 0x40, URZ ;  /* 0x0000004007097890 */ /* 0x000fc4000fffe0ff */
[----:B------:R1:W-:Y:S01]  /*5070*/  UTCHMMA gdesc[UR62], gdesc[UR54], tmem[UR7], tmem[UR38], idesc[UR39], UPT ;  /* 0x00ff26363e0075ea */ /* 0x0003e2000b800007 */
[----:B------:R-:W-:Y:S01]  /*5080*/  UIADD3.64 UR26, UPT, UPT, UR44, 0xc02, URZ ;  /* 0x00000c022c1a7897 */ /* 0x000fe2000fffe0ff */
[----:B------:R-:W-:Y:S01]  /*5090*/  UMOV UR22, 0x0 ;  /* 0x0000000000167882 */ /* 0x000fe20000000000 */
[----:B------:R-:W-:Y:S01]  /*50a0*/  UMOV UR23, 0x8110010 ;  /* 0x0811001000177882 */ /* 0x000fe20000000000 */
[----:B------:R-:W-:Y:S01]  /*50b0*/  UIADD3 UR8, UPT, UPT, UR7, 0x40, URZ ;  /* 0x0000004007087890 */ /* 0x000fe2000fffe0ff */
[----:B------:R1:W-:Y:S01]  /*50c0*/  UTCHMMA gdesc[UR64], gdesc[UR42], tmem[UR77], tmem[UR22], idesc[UR23], !UPT ;  /* 0x00ff162a400075ea */ /* 0x0003e2000f80004d */
[----:B------:R-:W-:Y:S01]  /*50d0*/  UIADD3.64 UR44, UPT, UPT, UR44, 0xc04, URZ ;  /* 0x00000c042c2c7897 */ /* 0x000fe2000fffe0ff */
[----:B------:R-:W-:Y:S01]  /*50e0*/  UMOV UR16, 0x0 ;  /* 0x0000000000107882 */ /* 0x000fe20000000000 */
[----:B------:R-:W-:Y:S01]  /*50f0*/  UMOV UR17, 0x8110010 ;  /* 0x0811001000117882 */ /* 0x000fe20000000000 */
[----:B------:R-:W-:Y:S01]  /*5100*/  UMOV UR18, 0x0 ;  /* 0x0000000000127882 */ /* 0x000fe20000000000 */
[----:B------:R-:W-:Y:S01]  /*5110*/  UMOV UR19, 0x8110010 ;  /* 0x0811001000137882 */ /* 0x000fe20000000000 */
[----:B------:R-:W-:Y:S01]  /*5120*/  UMOV UR36, 0x0 ;  /* 0x0000000000247882 */ /* 0x000fe20000000000 */
[----:B------:R-:W-:Y:S01]  /*5130*/  UMOV UR37, 0x8110010 ;  /* 0x0811001000257882 */ /* 0x000fe20000000000 */
[----:B------:R1:W-:Y:S01]  /*5140*/  UTCHMMA gdesc[UR68], gdesc[UR48], tmem[UR76], tmem[UR16], idesc[UR17], UPT ;  /* 0x00ff1030440075ea */ /* 0x0003e2000b80004c */
        /* <DEDUP_REMOVED lines=12> */
[----:B------:R1:W-:Y:S01]  /*5210*/  UTCHMMA gdesc[UR26], gdesc[UR32], tmem[UR9], tmem[UR46], idesc[UR47], UPT ;  /* 0x00ff2e201a0075ea */ /* 0x0003e2000b800009 */
[----:B------:R1:W-:Y:S01]  /*5220*/  UTCHMMA gdesc[UR44], gdesc[UR54], tmem[UR8], tmem[UR50], idesc[UR51], UPT ;  /* 0x00ff32362c0075ea */ /* 0x0003e2000b800008 */
[----:B------:R-:W-:Y:S01]  /*5230*/  NOP ;  /* 0x0000000000007918 */ /* 0x000fe20000000000 */
.L_x_6:
[----:B------:R-:W-:Y:S02]  /*5240*/  ELECT P0, URZ, PT ;  /* 0x0000000000ff782f */ /* 0x000fe40003800000 */
[----:B------:R-:W-:Y:S01]  /*5250*/  SHF.R.S32.HI R162, RZ, 0x3, R247 ;  /* 0x00000003ffa27819 */ /* 0x000fe200000114f7 */
[----:B-1----:R-:W-:Y:S01]  /*5260*/  UIADD3 UR8, UPT, UPT, UR5, 0x14000, URZ ;  /* 0x0001400005087890 */ /* 0x002fe2000fffe0ff */
[----:B------:R-:W-:Y:S01]  /*5270*/  ISETP.LT.U32.AND P0, PT, R4, 0x20, P0 ;  /* 0x000000200400780c */ /* 0x000fe20000701070 */
[----:B------:R-:W-:Y:S01]  /*5280*/  UMOV UR9, URZ ;  /* 0x000000ff00097c82 */ /* 0x000fe20008000000 */
[----:B------:R-:W-:-:S04]  /*5290*/  USHF.L.U32 UR6, UR6, 0x15, URZ ;  /* 0x0000001506067899 */ /* 0x000fc800080006ff */
[----:B------:R-:W-:-:S04]  /*52a0*/  ULOP3.LUT UR6, UR6, 0x600000, URZ, 0xc0, !UPT ;  /* 0x0060000006067892 */ /* 0x000fc8000f8ec0ff */
[----:B------:R-:W-:-:S03]  /*52b0*/  UIADD3 UR6, UPT, UPT, UR7, UR6, URZ ;  /* 0x0000000607067290 */ /* 0x000fc6000fffe0ff */
[----:B------:R-:W-:Y:S01]  /*52c0*/  VOTEU.ANY UP0, P0 ;  /* 0x0000000000ff7886 */ /* 0x000fe20000000100 */
[----:B------:R-:W-:-:S04]  /*52d0*/  VOTEU.ANY UP1, P0 ;  /* 0x0000000000ff7886 */ /* 0x000fc80000020100 */
[----:B------:R-:W-:Y:S02]  /*52e0*/  @UP0 UMOV UR8, UR8 ;  /* 0x0000000800080c82 */ /* 0x000fe40008000000 */
[----:B------:R0:W-:Y:S01]  /*52f0*/  @UP1 UTCBAR [UR8], URZ ;  /* 0x000000ff080013e9 */ /* 0x0001e200080000ff */
[----:B------:R-:W-:Y:S06]  /*5300*/  BAR.SYNC.DEFER_BLOCKING 0x0 ;  /* 0x0000000000007b1d */ /* 0x000fec0000010000 */
[----:B------:R-:W1:Y:S02]  /*5310*/  SYNCS.PHASECHK.TRANS64.TRYWAIT P0, [UR5+0x14000], RZ ;  /* 0x014000ffff0075a7 */ /* 0x000e640008001105 */
[----:B01----:R-:W-:Y:S05]  /*5320*/  @!P0 BRA `(.L_x_7) ;  /* 0x0000002800708947 */ /* 0x003fea0003800000 */
.L_x_11:
[----:B------:R-:W-:Y:S01]  /*5330*/  BAR.SYNC.DEFER_BLOCKING 0x0 ;  /* 0x0000000000007b1d */ /* 0x000fe20000010000 */
[C---:B------:R-:W-:Y:S01]  /*5340*/  LOP3.LUT R147, R247.reuse, 0x7, RZ, 0xc0, !PT ;  /* 0x00000007f7937812 */ /* 0x040fe200078ec0ff */
[C---:B------:R-:W-:Y:S01]  /*5350*/  IMAD.SHL.U32 R138, R247.reuse, 0x10, RZ ;  /* 0x00000010f78a7824 */ /* 0x040fe200078e00ff */
[----:B------:R-:W-:Y:S02]  /*5360*/  LOP3.LUT R164, R247, 0x60, RZ, 0xc0, !PT ;  /* 0x00000060f7a47812 */ /* 0x000fe400078ec0ff */
[----:B------:R-:W-:Y:S01]  /*5370*/  SGXT R162, R162, 0x1 ;  /* 0x00000001a2a2781a */ /* 0x000fe20000000200 */
[----:B------:R-:W0:Y:S01]  /*5380*/  LDCU.64 UR10, c[0x0][0x390] ;  /* 0x00007200ff0a77ac */ /* 0x000e220008000a00 */
[----:B------:R-:W-:Y:S01]  /*5390*/  LOP3.LUT R138, R138, 0x7f0, RZ, 0xc0, !PT ;  /* 0x000007f08a8a7812 */ /* 0x000fe200078ec0ff */
[----:B------:R-:W1:Y:S01]  /*53a0*/  LDTM.x128 R4, tmem[UR6] ;  /* 0x00000006000479ee */ /* 0x000e6200083c0000 */
[----:B------:R-:W-:Y:S01]  /*53b0*/  IMAD R163, R164, 0x4, R147 ;  /* 0x00000004a4a37824 */ /* 0x000fe200078e0293 */
[----:B------:R-:W-:Y:S01]  /*53c0*/  LOP3.LUT R164, R249, 0x2040, R162, 0xf8, !PT ;  /* 0x00002040f9a47812 */ /* 0x000fe200078ef8a2 */
[----:B------:R-:W-:Y:S01]  /*53d0*/  IMAD.SHL.U32 R162, R247, 0x8, RZ ;  /* 0x00000008f7a27824 */ /* 0x000fe200078e00ff */
[----:B------:R-:W-:Y:S01]  /*53e0*/  SHF.R.U32.HI R169, RZ, 0x5, R247 ;  /* 0x00000005ffa97819 */ /* 0x000fe200000116f7 */
[----:B------:R-:W-:Y:S01]  /*53f0*/  IMAD.SHL.U32 R163, R163, 0x10, RZ ;  /* 0x00000010a3a37824 */ /* 0x000fe200078e00ff */
[----:B------:R-:W2:Y:S01]  /*5400*/  LDCU.64 UR28, c[0x0][0x390] ;  /* 0x00007200ff1c77ac */ /* 0x000ea20008000a00 */
[----:B------:R-:W-:Y:S01]  /*5410*/  IMAD R147, R147, 0x800, R138 ;  /* 0x0000080093937824 */ /* 0x000fe200078e028a */
[----:B------:R-:W-:-:S02]  /*5420*/  LOP3.LUT R138, R162, 0x80, RZ, 0xc0, !PT ;  /* 0x00000080a28a7812 */ /* 0x000fc400078ec0ff */
[----:B------:R-:W-:Y:S01]  /*5430*/  LOP3.LUT R163, R164, R163, RZ, 0x3c, !PT ;  /* 0x000000a3a4a37212 */ /* 0x000fe200078e3cff */
[----:B------:R-:W3:Y:S01]  /*5440*/  LDCU.64 UR30, c[0x0][0x390] ;  /* 0x00007200ff1e77ac */ /* 0x000ee20008000a00 */
[----:B------:R-:W-:Y:S02]  /*5450*/  LOP3.LUT R164, R147, 0x10, RZ, 0x3c, !PT ;  /* 0x0000001093a47812 */ /* 0x000fe400078e3cff */
[----:B------:R-:W-:Y:S01]  /*5460*/  IADD3 R138, PT, PT, R163, UR5, R138 ;  /* 0x00000005a38a7c10 */ /* 0x000fe2000fffe08a */
[----:B------:R-:W4:Y:S01]  /*5470*/  LDCU.64 UR32, c[0x0][0x390] ;  /* 0x00007200ff2077ac */ /* 0x000f220008000a00 */
[C---:B------:R-:W-:Y:S01]  /*5480*/  LOP3.LUT R163, R147.reuse, 0x20, RZ, 0x3c, !PT ;  /* 0x0000002093a37812 */ /* 0x040fe200078e3cff */
[----:B------:R-:W1:Y:S01]  /*5490*/  @!P2 SYNCS.CCTL.IV [UR5+0x14000] ;  /* 0x01400000ff00a9b1 */ /* 0x000e620008000005 */
[C---:B------:R-:W-:Y:S01]  /*54a0*/  LOP3.LUT R162, R147.reuse, 0x30, RZ, 0x3c, !PT ;  /* 0x0000003093a27812 */ /* 0x040fe200078e3cff */
[----:B------:R-:W-:Y:S01]  /*54b0*/  NOP ;  /* 0x0000000000007918 */ /* 0x000fe20000000000 */
[C---:B------:R-:W-:Y:S01]  /*54c0*/  LOP3.LUT R166, R147.reuse, 0x40, RZ, 0x3c, !PT ;  /* 0x0000004093a67812 */ /* 0x040fe200078e3cff */
[----:B------:R-:W5:Y:S01]  /*54d0*/  LDCU.64 UR34, c[0x0][0x390] ;  /* 0x00007200ff2277ac */ /* 0x000f620008000a00 */
[C---:B------:R-:W-:Y:S01]  /*54e0*/  LOP3.LUT R168, R147.reuse, 0x50, RZ, 0x3c, !PT ;  /* 0x0000005093a87812 */ /* 0x040fe200078e3cff */
[----:B-1----:R-:W-:Y:S01]  /*54f0*/  STS.128 [R147+UR5], R4 ;  /* 0x0000000493007988 */ /* 0x002fe20008000c05 */
[C---:B------:R-:W-:Y:S01]  /*5500*/  LOP3.LUT R167, R147.reuse, 0x60, RZ, 0x3c, !PT ;  /* 0x0000006093a77812 */ /* 0x040fe200078e3cff */
[----:B------:R-:W1:Y:S01]  /*5510*/  LDCU.64 UR36, c[0x0][0x390] ;  /* 0x00007200ff2477ac */ /* 0x000e620008000a00 */
[----:B------:R-:W-:Y:S01]  /*5520*/  LOP3.LUT R241, R147, 0x70, RZ, 0x3c, !PT ;  /* 0x0000007093f17812 */ /* 0x000fe200078e3cff */
[----:B------:R-:W-:Y:S01]  /*5530*/  STS.128 [R164+UR5], R8 ;  /* 0x00000008a4007988 */ /* 0x000fe20008000c05 */
[----:B------:R-:W0:Y:S03]  /*5540*/  LDCU.64 UR38, c[0x0][0x390] ;  /* 0x00007200ff2677ac */ /* 0x000e260008000a00 */
        /* <DEDUP_REMOVED lines=11> */
[----:B------:R-:W0:Y:S01]  /*5600*/  LDCU.64 UR18, c[0x0][0x390] ;  /* 0x00007200ff1277ac */ /* 0x000e220008000a00 */
[----:B------:R-:W-:Y:S06]  /*5610*/  BAR.SYNC.DEFER_BLOCKING 0x0 ;  /* 0x0000000000007b1d */ /* 0x000fec0000010000 */
[----:B------:R-:W0:Y:S01]  /*5620*/  LDCU.64 UR20, c[0x0][0x390] ;  /* 0x00007200ff1477ac */ /* 0x000e220008000a00 */
[----:B------:R-:W0:Y:S01]  /*5630*/  LDCU.64 UR16, c[0x0][0x390] ;  /* 0x00007200ff1077ac */ /* 0x000e220008000a00 */
[----:B------:R-:W0:Y:S01]  /*5640*/  LDCU.64 UR8, c[0x0][0x390] ;  /* 0x00007200ff0877ac */ /* 0x000e220008000a00 */
[----:B------:R-:W0:Y:S01]  /*5650*/  LDCU.64 UR14, c[0x0][0x390] ;  /* 0x00007200ff0e77ac */ /* 0x000e220008000a00 */
[----:B------:R-:W0:Y:S01]  /*5660*/  LDCU.64 UR44, c[0x0][0x390] ;  /* 0x00007200ff2c77ac */ /* 0x000e220008000a00 */
[----:B------:R-:W0:Y:S04]  /*5670*/  LDSM.16.M88.4 R32, [R138] ;  /* 0x000000008a20783b */ /* 0x000e280000000200 */
[----:B------:R-:W-:Y:S04]  /*5680*/  LDSM.16.M88.4 R20, [R138+0x100] ;  /* 0x000100008a14783b */ /* 0x000fe80000000200 */
[----:B------:R-:W-:Y:S04]  /*5690*/  LDSM.16.M88.4 R12, [R138+0x200] ;  /* 0x000200008a0c783b */ /* 0x000fe80000000200 */
[----:B------:R-:W-:Y:S04]  /*56a0*/  LDSM.16.M88.4 R28, [R138+0x300] ;  /* 0x000300008a1c783b */ /* 0x000fe80000000200 */
[----:B------:R-:W-:Y:S04]  /*56b0*/  LDSM.16.M88.4 R24, [R138+0x400] ;  /* 0x000400008a18783b */ /* 0x000fe80000000200 */
[----:B------:R-:W-:Y:S04]  /*56c0*/  LDSM.16.M88.4 R16, [R138+0x500] ;  /* 0x000500008a10783b */ /* 0x000fe80000000200 */
[----:B------:R-:W-:Y:S04]  /*56d0*/  LDSM.16.M88.4 R8, [R138+0x600] ;  /* 0x000600008a08783b */ /* 0x000fe80000000200 */
[----:B------:R-:W-:Y:S01]  /*56e0*/  LDSM.16.M88.4 R4, [R138+0x700] ;  /* 0x000700008a04783b */ /* 0x000fe20000000200 */
[----:B------:R-:W-:Y:S06]  /*56f0*/  BAR.SYNC.DEFER_BLOCKING 0x0 ;  /* 0x0000000000007b1d */ /* 0x000fec0000010000 */
[----:B------:R-:W-:Y:S04]  /*5700*/  STS.128 [R147+UR5], R68 ;  /* 0x0000004493007988 */ /* 0x000fe80008000c05 */
[----:B------:R-:W-:Y:S04]  /*5710*/  STS.128 [R164+UR5], R72 ;  /* 0x00000048a4007988 */ /* 0x000fe80008000c05 */
[----:B------:R-:W-:Y:S04]  /*5720*/  STS.128 [R163+UR5], R76 ;  /* 0x0000004ca3007988 */ /* 0x000fe80008000c05 */
[----:B------:R-:W-:Y:S04]  /*5730*/  STS.128 [R162+UR5], R80 ;  /* 0x00000050a2007988 */ /* 0x000fe80008000c05 */
[----:B------:R-:W-:Y:S04]  /*5740*/  STS.128 [R166+UR5], R84 ;  /* 0x00000054a6007988 */ /* 0x000fe80008000c05 */
[----:B------:R-:W-:Y:S04]  /*5750*/  STS.128 [R168+UR5], R88 ;  /* 0x00000058a8007988 */ /* 0x000fe80008000c05 */
[----:B------:R-:W-:Y:S04]  /*5760*/  STS.128 [R167+UR5], R92 ;  /* 0x0000005ca7007988 */ /* 0x000fe80008000c05 */
[----:B------:R-:W-:Y:S01]  /*5770*/  STS.128 [R241+UR5], R96 ;  /* 0x00000060f1007988 */ /* 0x000fe20008000c05 */
[----:B------:R-:W-:Y:S06]  /*5780*/  BAR.SYNC.DEFER_BLOCKING 0x0 ;  /* 0x0000000000007b1d */ /* 0x000fec0000010000 */
[----:B------:R-:W-:Y:S04]  /*5790*/  LDSM.16.M88.4 R96, [R138] ;  /* 0x000000008a60783b */ /* 0x000fe80000000200 */
        /* <DEDUP_REMOVED lines=17> */
[----:B------:R-:W0:Y:S04]  /*58b0*/  LDSM.16.M88.4 R36, [R138] ;  /* 0x000000008a24783b */ /* 0x000e280000000200 */
[----:B------:R-:W0:Y:S04]  /*58c0*/  LDSM.16.M88.4 R40, [R138+0x100] ;  /* 0x000100008a28783b */ /* 0x000e280000000200 */
[----:B------:R-:W0:Y:S04]  /*58d0*/  LDSM.16.M88.4 R44, [R138+0x200] ;  /* 0x000200008a2c783b */ /* 0x000e280000000200 */
[----:B------:R-:W0:Y:S04]  /*58e0*/  LDSM.16.M88.4 R48, [R138+0x300] ;  /* 0x000300008a30783b */ /* 0x000e280000000200 */
[----:B------:R-:W0:Y:S04]  /*58f0*/  LDSM.16.M88.4 R52, [R138+0x400] ;  /* 0x000400008a34783b */ /* 0x000e280000000200 */
[----:B------:R-:W0:Y:S04]  /*5900*/  LDSM.16.M88.4 R56, [R138+0x500] ;  /* 0x000500008a38783b */ /* 0x000e280000000200 */
[----:B------:R-:W0:Y:S04]  /*5910*/  LDSM.16.M88.4 R60, [R138+0x600] ;  /* 0x000600008a3c783b */ /* 0x000e280000000200 */
[----:B------:R-:W1:Y:S01]  /*5920*/  LDSM.16.M88.4 R64, [R138+0x700] ;  /* 0x000700008a40783b */ /* 0x000e620000000200 */
[----:B------:R-:W-:Y:S06]  /*5930*/  BAR.SYNC.DEFER_BLOCKING 0x0 ;  /* 0x0000000000007b1d */ /* 0x000fec0000010000 */
[----:B------:R-:W-:Y:S04]  /*5940*/  STS.128 [R147+UR5], R100 ;  /* 0x0000006493007988 */ /* 0x000fe80008000c05 */
[----:B------:R2:W-:Y:S04]  /*5950*/  STS.128 [R164+UR5], R104 ;  /* 0x00000068a4007988 */ /* 0x0005e80008000c05 */
[----:B------:R0:W-:Y:S04]  /*5960*/  STS.128 [R163+UR5], R108 ;  /* 0x0000006ca3007988 */ /* 0x0001e80008000c05 */
[----:B------:R-:W-:Y:S04]  /*5970*/  STS.128 [R162+UR5], R112 ;  /* 0x00000070a2007988 */ /* 0x000fe80008000c05 */
[----:B------:R0:W-:Y:S01]  /*5980*/  STS.128 [R166+UR5], R116 ;  /* 0x00000074a6007988 */ /* 0x0001e20008000c05 */
[----:B--2---:R-:W-:-:S03]  /*5990*/  SGXT.U32 R164, R169, 0x2 ;  /* 0x00000002a9a4781a */ /* 0x004fc60000000000 */
[----:B------:R-:W-:Y:S01]  /*59a0*/  STS.128 [R168+UR5], R120 ;  /* 0x00000078a8007988 */ /* 0x000fe20008000c05 */
[----:B------:R-:W-:-:S03]  /*59b0*/  LOP3.LUT R169, R164, 0xbc, RZ, 0xfc, !PT ;  /* 0x000000bca4a97812 */ /* 0x000fc600078efcff */
[----:B------:R2:W-:Y:S01]  /*59c0*/  STS.128 [R167+UR5], R124 ;  /* 0x0000007ca7007988 */ /* 0x0005e20008000c05 */
[C---:B------:R-:W-:Y:S02]  /*59d0*/  LOP3.LUT R102, R164.reuse, 0xc0, RZ, 0xfc, !PT ;  /* 0x000000c0a4667812 */ /* 0x040fe400078efcff */
[----:B------:R-:W-:Y:S01]  /*59e0*/  LOP3.LUT R103, R164, 0xc4, RZ, 0xfc, !PT ;  /* 0x000000c4a4677812 */ /* 0x000fe200078efcff */
[C---:B------:R-:W-:Y:S01]  /*59f0*/  IMAD.SHL.U32 R101, R169.reuse, 0x40, RZ ;  /* 0x00000040a9657824 */ /* 0x040fe200078e00ff */
[----:B0-----:R-:W-:Y:S01]  /*5a00*/  LEA R100, P0, R169, UR10, 0x8 ;  /* 0x0000000aa9647c11 */ /* 0x001fe2000f8040ff */
[----:B------:R-:W-:Y:S01]  /*5a10*/  IMAD.SHL.U32 R110, R102, 0x40, RZ ;  /* 0x00000040666e7824 */ /* 0x000fe200078e00ff */
[C---:B------:R-:W-:Y:S01]  /*5a20*/  LOP3.LUT R117, R164.reuse, 0xc8, RZ, 0xfc, !PT ;  /* 0x000000c8a4757812 */ /* 0x040fe200078efcff */
[----:B------:R-:W-:Y:S01]  /*5a30*/  IMAD.SHL.U32 R109, R103, 0x40, RZ ;  /* 0x00000040676d7824 */ /* 0x000fe200078e00ff */
[----:B------:R-:W-:Y:S01]  /*5a40*/  LEA.HI.X R101, R101, UR11, RZ, 0x2, P0 ;  /* 0x0000000b65657c11 */ /* 0x000fe200080f14ff */
[----:B------:R-:W0:Y:S01]  /*5a50*/  LDCU.64 UR10, c[0x0][0x390] ;  /* 0x00007200ff0a77ac */ /* 0x000e220008000a00 */
[----:B------:R-:W-:Y:S01]  /*5a60*/  LOP3.LUT R116, R164, 0xcc, RZ, 0xfc, !PT ;  /* 0x000000cca4747812 */ /* 0x000fe200078efcff */
[----:B------:R-:W-:Y:S01]  /*5a70*/  IMAD.SHL.U32 R108, R117, 0x40, RZ ;  /* 0x00000040756c7824 */ /* 0x000fe200078e00ff */
[----:B------:R-:W-:Y:S01]  /*5a80*/  LEA R119, P0, R102, UR28, 0x8 ;  /* 0x0000001c66777c11 */ /* 0x000fe2000f8040ff */
[----:B------:R0:W-:Y:S01]  /*5a90*/  STS.128 [R241+UR5], R128 ;  /* 0x00000080f1007988 */ /* 0x0001e20008000c05 */
[----:B---3--:R-:W-:Y:S01]  /*5aa0*/  LEA R118, P2, R103, UR30, 0x8 ;  /* 0x0000001e67767c11 */ /* 0x008fe2000f8440ff */
[----:B------:R-:W-:Y:S01]  /*5ab0*/  IMAD.SHL.U32 R107, R116, 0x40, RZ ;  /* 0x00000040746b7824 */ /* 0x000fe200078e00ff */
[----:B------:R-:W-:Y:S01]  /*5ac0*/  LEA.HI.X R110, R110, UR29, RZ, 0x2, P0 ;  /* 0x0000001d6e6e7c11 */ /* 0x000fe200080f14ff */
[----:B------:R-:W3:Y:S01]  /*5ad0*/  LDCU.64 UR28, c[0x0][0x390] ;  /* 0x00007200ff1c77ac */ /* 0x000ee20008000a00 */
[----:B------:R-:W-:Y:S01]  /*5ae0*/  LEA.HI.X R109, R109, UR31, RZ, 0x2, P2 ;  /* 0x0000001f6d6d7c11 */ /* 0x000fe200090f14ff */
[----:B--2---:R-:W-:Y:S01]  /*5af0*/  IMAD.SHL.U32 R126, R165, 0x4, RZ ;  /* 0x00000004a57e7824 */ /* 0x004fe200078e00ff */
[C---:B------:R-:W-:Y:S01]  /*5b00*/  LOP3.LUT R115, R164.reuse, 0xd0, RZ, 0xfc, !PT ;  /* 0x000000d0a4737812 */ /* 0x040fe200078efcff */
[----:B------:R-:W2:Y:S01]  /*5b10*/  LDCU.64 UR30, c[0x0][0x390] ;  /* 0x00007200ff1e77ac */ /* 0x000ea20008000a00 */
[----:B------:R-:W-:-:S02]  /*5b20*/  LOP3.LUT R114, R164, 0xd4, RZ, 0xfc, !PT ;  /* 0x000000d4a4727812 */ /* 0x000fc400078efcff */
[----:B----4-:R-:W-:Y:S01]  /*5b30*/  LEA R117, P0, R117, UR32, 0x8 ;  /* 0x0000002075757c11 */ /* 0x010fe2000f8040ff */
[----:B------:R-:W-:Y:S01]  /*5b40*/  IMAD.SHL.U32 R106, R115, 0x40, RZ ;  /* 0x00000040736a7824 */ /* 0x000fe200078e00ff */
[----:B-----5:R-:W-:Y:S01]  /*5b50*/  LEA R116, P2, R116, UR34, 0x8 ;  /* 0x0000002274747c11 */ /* 0x020fe2000f8440ff */
[----:B------:R-:W-:Y:S01]  /*5b60*/  IMAD.SHL.U32 R105, R114, 0x40, RZ ;  /* 0x0000004072697824 */ /* 0x000fe200078e00ff */
[----:B------:R-:W-:Y:S01]  /*5b70*/  LEA.HI.X R108, R108, UR33, RZ, 0x2, P0 ;  /* 0x000000216c6c7c11 */ /* 0x000fe200080f14ff */
[----:B------:R-:W4:Y:S01]  /*5b80*/  LDCU.64 UR32, c[0x0][0x390] ;  /* 0x00007200ff2077ac */ /* 0x000f220008000a00 */
[----:B------:R-:W-:Y:S02]  /*5b90*/  LEA.HI.X R107, R107, UR35, RZ, 0x2, P2 ;  /* 0x000000236b6b7c11 */ /* 0x000fe400090f14ff */
[----:B------:R-:W-:Y:S01]  /*5ba0*/  LOP3.LUT R112, R164, 0xdc, RZ, 0xfc, !PT ;  /* 0x000000dca4707812 */ /* 0x000fe200078efcff */
[----:B------:R-:W5:Y:S01]  /*5bb0*/  LDCU.64 UR34, c[0x0][0x390] ;  /* 0x00007200ff2277ac */ /* 0x000f620008000a00 */
[----:B-1----:R-:W-:-:S02]  /*5bc0*/  LEA R115, P0, R115, UR36, 0x8 ;  /* 0x0000002473737c11 */ /* 0x002fc4000f8040ff */
[----:B------:R-:W-:Y:S01]  /*5bd0*/  LEA R114, P2, R114, UR38, 0x8 ;  /* 0x0000002672727c11 */ /* 0x000fe2000f8440ff */
[----:B------:R-:W-:Y:S01]  /*5be0*/  IMAD.SHL.U32 R103, R112, 0x40, RZ ;  /* 0x0000004070677824 */ /* 0x000fe200078e00ff */
[----:B------:R-:W-:Y:S01]  /*5bf0*/  LEA.HI.X R106, R106, UR37, RZ, 0x2, P0 ;  /* 0x000000256a6a7c11 */ /* 0x000fe200080f14ff */
[----:B------:R-:W1:Y:S01]  /*5c00*/  LDCU.64 UR36, c[0x0][0x390] ;  /* 0x00007200ff2477ac */ /* 0x000e620008000a00 */
[----:B------:R-:W-:Y:S02]  /*5c10*/  LEA.HI.X R105, R105, UR39, RZ, 0x2, P2 ;  /* 0x0000002769697c11 */ /* 0x000fe400090f14ff */
[----:B------:R-:W-:Y:S01]  /*5c20*/  LEA R112, P2, R112, UR40, 0x8 ;  /* 0x0000002870707c11 */ /* 0x000fe2000f8440ff */
[----:B------:R-:W0:Y:S01]  /*5c30*/  LDCU.64 UR38, c[0x0][0x390] ;  /* 0x00007200ff2677ac */ /* 0x000e220008000a00 */
[C---:B------:R-:W-:Y:S02]  /*5c40*/  LOP3.LUT R113, R164.reuse, 0xd8, RZ, 0xfc, !PT ;  /* 0x000000d8a4717812 */ /* 0x040fe400078efcff */
[----:B------:R-:W-:Y:S01]  /*5c50*/  LEA.HI.X R103, R103, UR41, RZ, 0x2, P2 ;  /* 0x0000002967677c11 */ /* 0x000fe200090f14ff */
[----:B------:R-:W0:Y:S01]  /*5c60*/  LDCU.64 UR40, c[0x0][0x390] ;  /* 0x00007200ff2877ac */ /* 0x000e220008000a00 */
[----:B------:R-:W-:Y:S01]  /*5c70*/  LOP3.LUT R226, R164, 0xe0, RZ, 0xfc, !PT ;  /* 0x000000e0a4e27812 */ /* 0x000fe200078efcff */
[C---:B------:R-:W-:Y:S01]  /*5c80*/  IMAD.SHL.U32 R104, R113.reuse, 0x40, RZ ;  /* 0x0000004071687824 */ /* 0x040fe200078e00ff */
[----:B--2---:R-:W-:-:S02]  /*5c90*/  LEA R113, P0, R113, UR30, 0x8 ;  /* 0x0000001e71717c11 */ /* 0x004fc4000f8040ff */
[----:B------:R-:W-:Y:S01]  /*5ca0*/  LOP3.LUT R230, R164, 0xe4, RZ, 0xfc, !PT ;  /* 0x000000e4a4e67812 */ /* 0x000fe200078efcff */
[----:B------:R-:W-:Y:S01]  /*5cb0*/  IMAD.SHL.U32 R102, R226, 0x40, RZ ;  /* 0x00000040e2667824 */ /* 0x000fe200078e00ff */
[----:B------:R-:W-:Y:S01]  /*5cc0*/  LEA.HI.X R104, R104, UR31, RZ, 0x2, P0 ;  /* 0x0000001f68687c11 */ /* 0x000fe200080f14ff */
[----:B------:R-:W2:Y:S01]  /*5cd0*/  LDCU.64 UR30, c[0x0][0x390] ;  /* 0x00007200ff1e77ac */ /* 0x000ea20008000a00 */
[----:B------:R-:W-:Y:S01]  /*5ce0*/  LOP3.LUT R234, R164, 0xe8, RZ, 0xfc, !PT ;  /* 0x000000e8a4ea7812 */ /* 0x000fe200078efcff */
[----:B------:R-:W-:Y:S01]  /*5cf0*/  IMAD.SHL.U32 R227, R230, 0x40, RZ ;  /* 0x00000040e6e37824 */ /* 0x000fe200078e00ff */
[----:B----4-:R-:W-:Y:S02]  /*5d00*/  LEA R226, P0, R226, UR32, 0x8 ;  /* 0x00000020e2e27c11 */ /* 0x010fe4000f8040ff */
[----:B------:R-:W-:Y:S01]  /*5d10*/  LOP3.LUT R236, R164, 0xec, RZ, 0xfc, !PT ;  /* 0x000000eca4ec7812 */ /* 0x000fe200078efcff */
[----:B------:R-:W-:Y:S01]  /*5d20*/  IMAD.SHL.U32 R231, R234, 0x40, RZ ;  /* 0x00000040eae77824 */ /* 0x000fe200078e00ff */
[----:B-----5:R-:W-:-:S02]  /*5d30*/  LEA R230, P2, R230, UR34, 0x8 ;  /* 0x00000022e6e67c11 */ /* 0x020fc4000f8440ff */
[----:B------:R-:W-:Y:S01]  /*5d40*/  LEA.HI.X R102, R102, UR33, RZ, 0x2, P0 ;  /* 0x0000002166667c11 */ /* 0x000fe200080f14ff */
[----:B------:R-:W-:Y:S01]  /*5d50*/  IMAD.SHL.U32 R235, R236, 0x40, RZ ;  /* 0x00000040eceb7824 */ /* 0x000fe200078e00ff */
[----:B------:R-:W-:Y:S01]  /*5d60*/  LOP3.LUT R238, R164, 0xf0, RZ, 0xfc, !PT ;  /* 0x000000f0a4ee7812 */ /* 0x000fe200078efcff */
[----:B------:R-:W4:Y:S01]  /*5d70*/  LDCU.64 UR32, c[0x0][0x390] ;  /* 0x00007200ff2077ac */ /* 0x000f220008000a00 */
[----:B-1----:R-:W-:Y:S02]  /*5d80*/  LEA R234, P0, R234, UR36, 0x8 ;  /* 0x00000024eaea7c11 */ /* 0x002fe4000f8040ff */
[----:B------:R-:W-:Y:S01]  /*5d90*/  LEA.HI.X R227, R227, UR35, RZ, 0x2, P2 ;  /* 0x00000023e3e37c11 */ /* 0x000fe200090f14ff */
[----:B------:R-:W-:Y:S01]  /*5da0*/  IMAD.SHL.U32 R237, R238, 0x40, RZ ;  /* 0x00000040eeed7824 */ /* 0x000fe200078e00ff */
[----:B------:R-:W-:Y:S01]  /*5db0*/  LOP3.LUT R240, R164, 0xf4, RZ, 0xfc, !PT ;  /* 0x000000f4a4f07812 */ /* 0x000fe200078efcff */
[----:B------:R-:W1:Y:S01]  /*5dc0*/  LDCU.64 UR34, c[0x0][0x390] ;  /* 0x00007200ff2277ac */ /* 0x000e620008000a00 */
[----:B0-----:R-:W-:-:S02]  /*5dd0*/  LEA R236, P2, R236, UR38, 0x8 ;  /* 0x00000026ecec7c11 */ /* 0x001fc4000f8440ff */
[----:B------:R-:W-:Y:S01]  /*5de0*/  LEA.HI.X R231, R231, UR37, RZ, 0x2, P0 ;  /* 0x00000025e7e77c11 */ /* 0x000fe200080f14ff */
[----:B------:R-:W-:Y:S01]  /*5df0*/  IMAD.SHL.U32 R239, R240, 0x40, RZ ;  /* 0x00000040f0ef7824 */ /* 0x000fe200078e00ff */
[----:B------:R-:W-:Y:S01]  /*5e00*/  LEA R238, P0, R238, UR40, 0x8 ;  /* 0x00000028eeee7c11 */ /* 0x000fe2000f8040ff */
[----:B------:R-:W0:Y:S01]  /*5e10*/  LDCU.64 UR36, c[0x0][0x390] ;  /* 0x00007200ff2477ac */ /* 0x000e220008000a00 */
[----:B------:R-:W-:Y:S02]  /*5e20*/  LEA.HI.X R235, R235, UR39, RZ, 0x2, P2 ;  /* 0x00000027ebeb7c11 */ /* 0x000fe400090f14ff */
[----:B------:R-:W-:Y:S01]  /*5e30*/  LEA R240, P2, R240, UR42, 0x8 ;  /* 0x0000002af0f07c11 */ /* 0x000fe2000f8440ff */
[----:B------:R-:W5:Y:S01]  /*5e40*/  LDCU.64 UR38, c[0x0][0x390] ;  /* 0x00007200ff2677ac */ /* 0x000f620008000a00 */
[----:B------:R-:W-:Y:S02]  /*5e50*/  LEA.HI.X R237, R237, UR41, RZ, 0x2, P0 ;  /* 0x00000029eded7c11 */ /* 0x000fe400080f14ff */
[----:B------:R-:W-:Y:S01]  /*5e60*/  LEA R194, P0, R161, UR22, 0x2 ;  /* 0x00000016a1c27c11 */ /* 0x000fe2000f8010ff */
[----:B------:R-:W0:Y:S01]  /*5e70*/  LDCU.64 UR40, c[0x0][0x390] ;  /* 0x00007200ff2877ac */ /* 0x000e220008000a00 */
[----:B------:R-:W-:-:S02]  /*5e80*/  LEA.HI.X R239, R239, UR43, RZ, 0x2, P2 ;  /* 0x0000002befef7c11 */ /* 0x000fc400090f14ff */
[C---:B------:R-:W-:Y:S02]  /*5e90*/  LEA R192, P2, R160.reuse, UR24, 0x2 ;  /* 0x00000018a0c07c11 */ /* 0x040fe4000f8410ff */
[----:B------:R-:W-:Y:S01]  /*5ea0*/  LEA.HI.X R188, R161, UR23, RZ, 0x2, P0 ;  /* 0x00000017a1bc7c11 */ /* 0x000fe200080f14ff */
[----:B------:R-:W0:Y:S01]  /*5eb0*/  LDCU.64 UR22, c[0x0][0x390] ;  /* 0x00007200ff1677ac */ /* 0x000e220008000a00 */
[C---:B------:R-:W-:Y:S02]  /*5ec0*/  LEA R190, P0, R159.reuse, UR26, 0x2 ;  /* 0x0000001a9fbe7c11 */ /* 0x040fe4000f8010ff */
[----:B------:R-:W-:Y:S01]  /*5ed0*/  LEA.HI.X R186, R160, UR25, RZ, 0x2, P2 ;  /* 0x00000019a0ba7c11 */ /* 0x000fe200090f14ff */
[----:B------:R-:W0:Y:S01]  /*5ee0*/  LDCU.64 UR24, c[0x0][0x390] ;  /* 0x00007200ff1877ac */ /* 0x000e220008000a00 */
[----:B------:R-:W-:Y:S02]  /*5ef0*/  LEA R193, P2, R158, UR18, 0x2 ;  /* 0x000000129ec17c11 */ /* 0x000fe4000f8410ff */
[----:B------:R-:W-:Y:S01]  /*5f00*/  LEA.HI.X R184, R159, UR27, RZ, 0x2, P0 ;  /* 0x0000001b9fb87c11 */ /* 0x000fe200080f14ff */
[----:B------:R-:W0:Y:S01]  /*5f10*/  LDCU.64 UR26, c[0x0][0x390] ;  /* 0x00007200ff1a77ac */ /* 0x000e220008000a00 */
[----:B------:R-:W-:-:S02]  /*5f20*/  LEA R191, P0, R157, UR20, 0x2 ;  /* 0x000000149dbf7c11 */ /* 0x000fc4000f8010ff */
[----:B------:R-:W-:Y:S01]  /*5f30*/  LEA.HI.X R182, R158, UR19, RZ, 0x2, P2 ;  /* 0x000000139eb67c11 */ /* 0x000fe200090f14ff */
[----:B------:R-:W0:Y:S01]  /*5f40*/  LDCU.64 UR18, c[0x0][0x390] ;  /* 0x00007200ff1277ac */ /* 0x000e220008000a00 */
[----:B------:R-:W-:Y:S02]  /*5f50*/  LEA R189, P2, R139, UR16, 0x2 ;  /* 0x000000108bbd7c11 */ /* 0x000fe4000f8410ff */
        /* <DEDUP_REMOVED lines=10> */
[----:B------:R-:W5:Y:S01]  /*6000*/  LDCU.64 UR14, c[0x0][0x390] ;  /* 0x00007200ff0e77ac */ /* 0x000f620008000a00 */
[----:B---3--:R-:W-:Y:S02]  /*6010*/  LEA R181, P2, R137, UR28, 0x2 ;  /* 0x0000001c89b57c11 */ /* 0x008fe4000f8410ff */
[----:B------:R-:W-:Y:S01]  /*6020*/  LEA.HI.X R172, R3, UR11, RZ, 0x2, P0 ;  /* 0x0000000b03ac7c11 */ /* 0x000fe200080f14ff */
[----:B------:R-:W3:Y:S01]  /*6030*/  LDCU.64 UR10, c[0x0][0x390] ;  /* 0x00007200ff0a77ac */ /* 0x000ee20008000a00 */
[----:B--2---:R-:W-:-:S02]  /*6040*/  LEA R179, P0, R156, UR30, 0x2 ;  /* 0x0000001e9cb37c11 */ /* 0x004fc4000f8010ff */
[----:B------:R-:W-:Y:S01]  /*6050*/  LEA.HI.X R170, R137, UR29, RZ, 0x2, P2 ;  /* 0x0000001d89aa7c11 */ /* 0x000fe200090f14ff */
[----:B------:R-:W2:Y:S01]  /*6060*/  LDCU.64 UR28, c[0x0][0x390] ;  /* 0x00007200ff1c77ac */ /* 0x000ea20008000a00 */
[----:B----4-:R-:W-:Y:S02]  /*6070*/  LEA R177, P2, R134, UR32, 0x2 ;  /* 0x0000002086b17c11 */ /* 0x010fe4000f8410ff */
[----:B------:R-:W-:Y:S02]  /*6080*/  LEA.HI.X R168, R156, UR31, RZ, 0x2, P0 ;  /* 0x0000001f9ca87c11 */ /* 0x000fe400080f14ff */
[----:B-1----:R-:W-:Y:S02]  /*6090*/  LEA R175, P0, R145, UR34, 0x2 ;  /* 0x0000002291af7c11 */ /* 0x002fe4000f8010ff */
[----:B------:R-:W-:Y:S02]  /*60a0*/  LEA.HI.X R166, R134, UR33, RZ, 0x2, P2 ;  /* 0x0000002186a67c11 */ /* 0x000fe400090f14ff */
[----:B0-----:R-:W-:-:S02]  /*60b0*/  LEA R173, P2, R155, UR36, 0x2 ;  /* 0x000000249bad7c11 */ /* 0x001fc4000f8410ff */
[----:B------:R-:W-:Y:S02]  /*60c0*/  LEA.HI.X R167, R145, UR35, RZ, 0x2, P0 ;  /* 0x0000002391a77c11 */ /* 0x000fe400080f14ff */
[----:B-----5:R-:W-:Y:S02]  /*60d0*/  LEA R171, P0, R135, UR38, 0x2 ;  /* 0x0000002687ab7c11 */ /* 0x020fe4000f8010ff */
[----:B------:R-:W-:Y:S02]  /*60e0*/  LEA.HI.X R162, R155, UR37, RZ, 0x2, P2 ;  /* 0x000000259ba27c11 */ /* 0x000fe400090f14ff */
[----:B------:R-:W-:Y:S02]  /*60f0*/  LEA R169, P2, R146, UR40, 0x2 ;  /* 0x0000002892a97c11 */ /* 0x000fe4000f8410ff */
[----:B------:R-:W-:Y:S02]  /*6100*/  LEA.HI.X R160, R135, UR39, RZ, 0x2, P0 ;  /* 0x0000002787a07c11 */ /* 0x000fe400080f14ff */
[----:B------:R-:W-:-:S02]  /*6110*/  LEA R225, P0, R148, UR22, 0x2 ;  /* 0x0000001694e17c11 */ /* 0x000fc4000f8010ff */
[----:B------:R-:W-:Y:S02]  /*6120*/  LEA.HI.X R158, R146, UR41, RZ, 0x2, P2 ;  /* 0x00000029929e7c11 */ /* 0x000fe400090f14ff */
[----:B------:R-:W-:Y:S02]  /*6130*/  LEA R165, P2, R144, UR24, 0x2 ;  /* 0x0000001890a57c11 */ /* 0x000fe4000f8410ff */
[----:B------:R-:W-:Y:S01]  /*6140*/  LEA.HI.X R159, R148, UR23, RZ, 0x2, P0 ;  /* 0x00000017949f7c11 */ /* 0x000fe200080f14ff */
[----:B------:R-:W0:Y:S01]  /*6150*/  LDCU.64 UR22, c[0x0][0x390] ;  /* 0x00007200ff1677ac */ /* 0x000e220008000a00 */
[----:B------:R-:W-:Y:S02]  /*6160*/  LEA R163, P0, R154, UR18, 0x2 ;  /* 0x000000129aa37c11 */ /* 0x000fe4000f8010ff */
[----:B------:R-:W-:Y:S01]  /*6170*/  LEA.HI.X R146, R144, UR25, RZ, 0x2, P2 ;  /* 0x0000001990927c11 */ /* 0x000fe200090f14ff */
[----:B------:R-:W1:Y:S01]  /*6180*/  LDCU.64 UR24, c[0x0][0x390] ;  /* 0x00007200ff1877ac */ /* 0x000e620008000a00 */
[----:B------:R-:W-:-:S02]  /*6190*/  LEA R161, P2, R136, UR16, 0x2 ;  /* 0x0000001088a17c11 */ /* 0x000fc4000f8410ff */
[----:B------:R-:W-:Y:S01]  /*61a0*/  LEA.HI.X R154, R154, UR19, RZ, 0x2, P0 ;  /* 0x000000139a9a7c11 */ /* 0x000fe200080f14ff */
[----:B------:R-:W4:Y:S01]  /*61b0*/  LDCU.64 UR18, c[0x0][0x390] ;  /* 0x00007200ff1277ac */ /* 0x000f220008000a00 */
[----:B------:R-:W-:Y:S02]  /*61c0*/  LEA R224, P0, R150, UR8, 0x2 ;  /* 0x0000000896e07c11 */ /* 0x000fe4000f8010ff */
[----:B------:R-:W-:Y:S01]  /*61d0*/  LEA.HI.X R147, R136, UR17, RZ, 0x2, P2 ;  /* 0x0000001188937c11 */ /* 0x000fe200090f14ff */
[----:B------:R-:W5:Y:S01]  /*61e0*/  LDCU.64 UR16, c[0x0][0x390] ;  /* 0x00007200ff1077ac */ /* 0x000f620008000a00 */
[----:B------:R-:W-:Y:S02]  /*61f0*/  LEA.HI.X R136, R150, UR9, RZ, 0x2, P0 ;  /* 0x0000000996887c11 */ /* 0x000fe400080f14ff */
[----:B------:R-:W-:Y:S01]  /*6200*/  LEA R223, P0, R153, UR14, 0x2 ;  /* 0x0000000e99df7c11 */ /* 0x000fe2000f8010ff */
[----:B------:R-:W1:Y:S01]  /*6210*/  LDCU.64 UR8, c[0x0][0x390] ;  /* 0x00007200ff0877ac */ /* 0x000e620008000a00 */
[----:B---3--:R-:W-:-:S02]  /*6220*/  LEA R156, P2, R141, UR10, 0x2 ;  /* 0x0000000a8d9c7c11 */ /* 0x008fc4000f8410ff */
[----:B------:R-:W-:Y:S01]  /*6230*/  LEA.HI.X R145, R153, UR15, RZ, 0x2, P0 ;  /* 0x0000000f99917c11 */ /* 0x000fe200080f14ff */
[----:B------:R-:W3:Y:S01]  /*6240*/  LDCU.64 UR14, c[0x0][0x390] ;  /* 0x00007200ff0e77ac */ /* 0x000ee20008000a00 */
[C---:B------:R-:W-:Y:S02]  /*6250*/  LEA R155, P0, R140.reuse, UR26, 0x2 ;  /* 0x0000001a8c9b7c11 */ /* 0x040fe4000f8010ff */
[----:B------:R-:W-:Y:S01]  /*6260*/  LEA.HI.X R144, R141, UR11, RZ, 0x2, P2 ;  /* 0x0000000b8d907c11 */ /* 0x000fe200090f14ff */
[----:B------:R-:W1:Y:S01]  /*6270*/  LDCU.64 UR10, c[0x0][0x390] ;  /* 0x00007200ff0a77ac */ /* 0x000e620008000a00 */
[----:B------:R-:W-:Y:S02]  /*6280*/  LEA.HI.X R134, R140, UR27, RZ, 0x2, P0 ;  /* 0x0000001b8c867c11 */ /* 0x000fe400080f14ff */
[----:B------:R-:W-:Y:S02]  /*6290*/  LOP3.LUT R111, R247, 0x1f, RZ, 0xc0, !PT ;  /* 0x0000001ff76f7812 */ /* 0x000fe400078ec0ff */
[----:B------:R-:W-:-:S02]  /*62a0*/  LEA R157, P2, R132, UR20, 0x2 ;  /* 0x00000014849d7c11 */ /* 0x000fc4000f8410ff */
[----:B0-----:R-:W-:Y:S01]  /*62b0*/  LEA R150, P0, R2, UR22, 0x2 ;  /* 0x0000001602967c11 */ /* 0x001fe2000f8010ff */
[----:B------:R-:W-:Y:S01]  /*62c0*/  IMAD.SHL.U32 R111, R111, 0x4, RZ ;  /* 0x000000046f6f7824 */ /* 0x000fe200078e00ff */
[----:B------:R-:W-:Y:S01]  /*62d0*/  LEA.HI.X R137, R132, UR21, RZ, 0x2, P2 ;  /* 0x0000001584897c11 */ /* 0x000fe200090f14ff */
[----:B------:R-:W0:Y:S01]  /*62e0*/  LDCU.64 UR20, c[0x0][0x390] ;  /* 0x00007200ff1477ac */ /* 0x000e220008000a00 */
[----:B------:R-:W-:Y:S02]  /*62f0*/  LEA.HI.X R148, R2, UR23, RZ, 0x2, P0 ;  /* 0x0000001702947c11 */ /* 0x000fe400080f14ff */
[----:B--2---:R-:W-:Y:S02]  /*6300*/  LEA R221, P2, R151, UR28, 0x2 ;  /* 0x0000001c97dd7c11 */ /* 0x004fe4000f8410ff */
[----:B-----5:R-:W-:Y:S02]  /*6310*/  LEA R205, P0, R142, UR16, 0x2 ;  /* 0x000000108ecd7c11 */ /* 0x020fe4000f8010ff */
[----:B------:R-:W-:-:S02]  /*6320*/  LOP3.LUT R199, R164, 0x80, RZ, 0xfc, !PT ;  /* 0x00000080a4c77812 */ /* 0x000fc400078efcff */
[----:B------:R-:W-:Y:S02]  /*6330*/  LEA.HI.X R151, R151, UR29, RZ, 0x2, P2 ;  /* 0x0000001d97977c11 */ /* 0x000fe400090f14ff */
[----:B------:R-:W-:Y:S01]  /*6340*/  LEA.HI.X R143, R142, UR17, RZ, 0x2, P0 ;  /* 0x000000118e8f7c11 */ /* 0x000fe200080f14ff */
[----:B------:R-:W-:Y:S01]  /*6350*/  IMAD.SHL.U32 R198, R199, 0x100, RZ ;  /* 0x00000100c7c67824 */ /* 0x000fe200078e00ff */
[----:B------:R-:W-:Y:S01]  /*6360*/  IADD3 R126, P3, P4, R111, UR44, R126 ;  /* 0x0000002c6f7e7c10 */ /* 0x000fe2000fc7e07e */
[----:B------:R-:W-:Y:S01]  /*6370*/  IMAD.SHL.U32 R199, R199, 0x40, RZ ;  /* 0x00000040c7c77824 */ /* 0x000fe200078e00ff */
[----:B-1----:R-:W-:Y:S01]  /*6380*/  LEA R153, P2, R152, UR24, 0x2 ;  /* 0x0000001898997c11 */ /* 0x002fe2000f8410ff */
[----:B------:R-:W1:Y:S01]  /*6390*/  LDCU.64 UR16, c[0x0][0x390] ;  /* 0x00007200ff1077ac */ /* 0x000e620008000a00 */
[----:B------:R-:W-:Y:S02]  /*63a0*/  LOP3.LUT R196, R164, 0x84, RZ, 0xfc, !PT ;  /* 0x00000084a4c47812 */ /* 0x000fe400078efcff */
[----:B------:R-:W-:-:S02]  /*63b0*/  LEA R219, P0, R0, UR8, 0x2 ;  /* 0x0000000800db7c11 */ /* 0x000fc4000f8010ff */
[----:B------:R-:W-:Y:S01]  /*63c0*/  IADD3.X R127, PT, PT, RZ, UR45, RZ, P3, P4 ;  /* 0x0000002dff7f7c10 */ /* 0x000fe20009fe84ff */
[----:B------:R-:W-:Y:S01]  /*63d0*/  IMAD.SHL.U32 R204, R196, 0x100, RZ ;  /* 0x00000100c4cc7824 */ /* 0x000fe200078e00ff */
[----:B------:R-:W-:Y:S01]  /*63e0*/  LEA.HI.X R135, R152, UR25, RZ, 0x2, P2 ;  /* 0x0000001998877c11 */ /* 0x000fe200090f14ff */
[----:B------:R-:W-:Y:S01]  /*63f0*/  IMAD.SHL.U32 R196, R196, 0x40, RZ ;  /* 0x00000040c4c47824 */ /* 0x000fe200078e00ff */
[----:B------:R-:W-:Y:S01]  /*6400*/  LEA.HI.X R149, R0, UR9, RZ, 0x2, P0 ;  /* 0x0000000900957c11 */ /* 0x000fe200080f14ff */
[----:B------:R-:W2:Y:S01]  /*6410*/  LDCU.64 UR8, c[0x0][0x390] ;  /* 0x00007200ff0877ac */ /* 0x000ea20008000a00 */
[----:B------:R-:W-:Y:S01]  /*6420*/  LEA R2, P2, R133, UR10, 0x2 ;  /* 0x0000000a85027c11 */ /* 0x000fe2000f8410ff */
[----:B------:R-:W-:Y:S01]  /*6430*/  BAR.SYNC.DEFER_BLOCKING 0x0 ;  /* 0x0000000000007b1d */ /* 0x000fe20000010000 */
[----:B---3--:R-:W-:Y:S02]  /*6440*/  IADD3 R198, P3, PT, R198, UR14, RZ ;  /* 0x0000000ec6c67c10 */ /* 0x008fe4000ff7e0ff */
[----:B------:R-:W-:-:S02]  /*6450*/  LOP3.LUT R215, R164, 0x88, RZ, 0xfc, !PT ;  /* 0x00000088a4d77812 */ /* 0x000fc400078efcff */
[----:B------:R-:W-:Y:S01]  /*6460*/  LEA.HI.X R133, R133, UR11, RZ, 0x2, P2 ;  /* 0x0000000b85857c11 */ /* 0x000fe200090f14ff */
[----:B------:R-:W3:Y:S01]  /*6470*/  LDCU.64 UR10, c[0x0][0x390] ;  /* 0x00007200ff0a77ac */ /* 0x000ee20008000a00 */
[----:B------:R-:W-:Y:S01]  /*6480*/  LEA.HI.X R199, R199, UR15, RZ, 0x2, P3 ;  /* 0x0000000fc7c77c11 */ /* 0x000fe200098f14ff */
[C---:B------:R-:W-:Y:S01]  /*6490*/  IMAD.SHL.U32 R222, R215.reuse, 0x100, RZ ;  /* 0x00000100d7de7824 */ /* 0x040fe200078e00ff */
[----:B----4-:R-:W-:Y:S01]  /*64a0*/  IADD3 R204, P0, PT, R204, UR18, RZ ;  /* 0x00000012cccc7c10 */ /* 0x010fe2000ff1e0ff */
[----:B------:R-:W4:Y:S01]  /*64b0*/  LDCU.64 UR14, c[0x0][0x390] ;  /* 0x00007200ff0e77ac */ /* 0x000f220008000a00 */
[C---:B------:R-:W-:Y:S01]  /*64c0*/  LOP3.LUT R213, R164.reuse, 0x8c, RZ, 0xfc, !PT ;  /* 0x0000008ca4d57812 */ /* 0x040fe200078efcff */
[----:B------:R-:W-:Y:S01]  /*64d0*/  IMAD.SHL.U32 R215, R215, 0x40, RZ ;  /* 0x00000040d7d77824 */ /* 0x000fe200078e00ff */
[----:B------:R-:W-:Y:S02]  /*64e0*/  LOP3.LUT R197, R164, 0x90, RZ, 0xfc, !PT ;  /* 0x00000090a4c57812 */ /* 0x000fe400078efcff */
[----:B------:R-:W-:Y:S01]  /*64f0*/  LEA.HI.X R196, R196, UR19, RZ, 0x2, P0 ;  /* 0x00000013c4c47c11 */ /* 0x000fe200080f14ff */
[----:B------:R-:W5:Y:S01]  /*6500*/  LDCU.64 UR18, c[0x0][0x390] ;  /* 0x00007200ff1277ac */ /* 0x000f620008000a00 */
[----:B------:R-:W-:Y:S01]  /*6510*/  IMAD.SHL.U32 R220, R213, 0x100, RZ ;  /* 0x00000100d5dc7824 */ /* 0x000fe200078e00ff */
[----:B0-----:R-:W-:Y:S01]  /*6520*/  IADD3 R222, P0, PT, R222, UR20, RZ ;  /* 0x00000014dede7c10 */ /* 0x001fe2000ff1e0ff */
[----:B------:R-:W-:Y:S01]  /*6530*/  IMAD.SHL.U32 R217, R197, 0x100, RZ ;  /* 0x00000100c5d97824 */ /* 0x000fe200078e00ff */
[C---:B------:R-:W-:Y:S01]  /*6540*/  LOP3.LUT R202, R164.reuse, 0x94, RZ, 0xfc, !PT ;  /* 0x00000094a4ca7812 */ /* 0x040fe200078efcff */
[----:B------:R-:W-:Y:S01]  /*6550*/  IMAD.SHL.U32 R213, R213, 0x40, RZ ;  /* 0x00000040d5d57824 */ /* 0x000fe200078e00ff */
[----:B------:R-:W-:Y:S01]  /*6560*/  LOP3.LUT R209, R164, 0x98, RZ, 0xfc, !PT ;  /* 0x00000098a4d17812 */ /* 0x000fe200078efcff */
[----:B------:R-:W-:Y:S01]  /*6570*/  IMAD.SHL.U32 R197, R197, 0x40, RZ ;  /* 0x00000040c5c57824 */ /* 0x000fe200078e00ff */
[----:B------:R-:W-:Y:S01]  /*6580*/  LEA.HI.X R215, R215, UR21, RZ, 0x2, P0 ;  /* 0x00000015d7d77c11 */ /* 0x000fe200080f14ff */
[----:B------:R-:W-:Y:S01]  /*6590*/  IMAD.SHL.U32 R218, R202, 0x100, RZ ;  /* 0x00000100cada7824 */ /* 0x000fe200078e00ff */
[----:B-1----:R-:W-:Y:S01]  /*65a0*/  IADD3 R220, P2, PT, R220, UR16, RZ ;  /* 0x00000010dcdc7c10 */ /* 0x002fe2000ff5e0ff */
[----:B------:R-:W-:Y:S01]  /*65b0*/  IMAD.SHL.U32 R216, R209, 0x100, RZ ;  /* 0x00000100d1d87824 */ /* 0x000fe200078e00ff */
[----:B--2---:R-:W-:Y:S01]  /*65c0*/  IADD3 R217, P0, PT, R217, UR8, RZ ;  /* 0x00000008d9d97c10 */ /* 0x004fe2000ff1e0ff */
[----:B------:R-:W-:Y:S01]  /*65d0*/  IMAD.SHL.U32 R202, R202, 0x40, RZ ;  /* 0x00000040caca7824 */ /* 0x000fe200078e00ff */
[----:B------:R-:W-:Y:S01]  /*65e0*/  LOP3.LUT R207, R164, 0x9c, RZ, 0xfc, !PT ;  /* 0x0000009ca4cf7812 */ /* 0x000fe200078efcff */
[----:B------:R-:W-:Y:S01]  /*65f0*/  IMAD.SHL.U32 R209, R209, 0x40, RZ ;  /* 0x00000040d1d17824 */ /* 0x000fe200078e00ff */
[----:B------:R-:W-:Y:S01]  /*6600*/  LEA.HI.X R213, R213, UR17, RZ, 0x2, P2 ;  /* 0x00000011d5d57c11 */ /* 0x000fe200090f14ff */
[----:B------:R-:W0:Y:S01]  /*6610*/  LDCU.64 UR16, c[0x0][0x390] ;  /* 0x00007200ff1077ac */ /* 0x000e220008000a00 */
[----:B------:R-:W-:Y:S01]  /*6620*/  LEA.HI.X R197, R197, UR9, RZ, 0x2, P0 ;  /* 0x00000009c5c57c11 */ /* 0x000fe200080f14ff */
[C---:B------:R-:W-:Y:S01]  /*6630*/  IMAD.SHL.U32 R214, R207.reuse, 0x100, RZ ;  /* 0x00000100cfd67824 */ /* 0x040fe200078e00ff */
[----:B---3--:R-:W-:Y:S01]  /*6640*/  IADD3 R218, P2, PT, R218, UR10, RZ ;  /* 0x0000000adada7c10 */ /* 0x008fe2000ff5e0ff */
[----:B------:R-:W-:Y:S01]  /*6650*/  IMAD.SHL.U32 R207, R207, 0x40, RZ ;  /* 0x00000040cfcf7824 */ /* 0x000fe200078e00ff */
[----:B----4-:R-:W-:Y:S01]  /*6660*/  IADD3 R216, P0, PT, R216, UR14, RZ ;  /* 0x0000000ed8d87c10 */ /* 0x010fe2000ff1e0ff */
[----:B------:R-:W1:Y:S01]  /*6670*/  LDCU.64 UR20, c[0x0][0x390] ;  /* 0x00007200ff1477ac */ /* 0x000e620008000a00 */
[----:B------:R-:W-:Y:S01]  /*6680*/  LEA.HI.X R202, R202, UR11, RZ, 0x2, P2 ;  /* 0x0000000bcaca7c11 */ /* 0x000fe200090f14ff */
[----:B------:R-:W-:Y:S01]  /*6690*/  STG.E desc[UR12][R126.64], R32 ;  /* 0x000000207e007986 */ /* 0x000fe2000c10190c */
[----:B------:R-:W-:Y:S01]  /*66a0*/  LEA.HI.X R209, R209, UR15, RZ, 0x2, P0 ;  /* 0x0000000fd1d17c11 */ /* 0x000fe200080f14ff */
[----:B------:R-:W2:Y:S01]  /*66b0*/  LDCU.64 UR10, c[0x0][0x390] ;  /* 0x00007200ff0a77ac */ /* 0x000ea20008000a00 */
[----:B-----5:R-:W-:Y:S01]  /*66c0*/  IADD3 R214, P0, PT, R214, UR18, RZ ;  /* 0x00000012d6d67c10 */ /* 0x020fe2000ff1e0ff */
[----:B------:R-:W-:Y:S01]  /*66d0*/  STG.E desc[UR12][R126.64+0x80], R36 ;  /* 0x000080247e007986 */ /* 0x000fe2000c10190c */
[----:B------:R-:W-:Y:S01]  /*66e0*/  LOP3.LUT R203, R164, 0xa0, RZ, 0xfc, !PT ;  /* 0x000000a0a4cb7812 */ /* 0x000fe200078efcff */
[----:B------:R-:W3:Y:S01]  /*66f0*/  LDCU.64 UR8, c[0x0][0x390] ;  /* 0x00007200ff0877ac */ /* 0x000ee20008000a00 */
[----:B------:R-:W-:-:S02]  /*6700*/  LEA.HI.X R207, R207, UR19, RZ, 0x2, P0 ;  /* 0x00000013cfcf7c11 */ /* 0x000fc400080f14ff */
[C---:B------:R-:W-:Y:S01]  /*6710*/  LOP3.LUT R139, R164.reuse, 0xa8, RZ, 0xfc, !PT ;  /* 0x000000a8a48b7812 */ /* 0x040fe200078efcff */
[----:B------:R-:W4:Y:S01]  /*6720*/  LDCU.64 UR18, c[0x0][0x390] ;  /* 0x00007200ff1277ac */ /* 0x000f220008000a00 */
[C---:B------:R-:W-:Y:S01]  /*6730*/  IMAD.SHL.U32 R211, R203.reuse, 0x100, RZ ;  /* 0x00000100cbd37824 */ /* 0x040fe200078e00ff */
[C---:B------:R-:W-:Y:S01]  /*6740*/  LOP3.LUT R0, R164.reuse, 0xb0, RZ, 0xfc, !PT ;  /* 0x000000b0a4007812 */ /* 0x040fe200078efcff */
[----:B------:R-:W-:Y:S01]  /*6750*/  IMAD.SHL.U32 R203, R203, 0x40, RZ ;  /* 0x00000040cbcb7824 */ /* 0x000fe200078e00ff */
[----:B------:R-:W-:Y:S01]  /*6760*/  LOP3.LUT R123, R164, 0xb8, RZ, 0xfc, !PT ;  /* 0x000000b8a47b7812 */ /* 0x000fe200078efcff */
[----:B------:R-:W-:Y:S01]  /*6770*/  IMAD.SHL.U32 R210, R139, 0x100, RZ ;  /* 0x000001008bd27824 */ /* 0x000fe200078e00ff */
[----:B0-----:R-:W-:Y:S01]  /*6780*/  IADD3 R211, P2, PT, R211, UR16, RZ ;  /* 0x00000010d3d37c10 */ /* 0x001fe2000ff5e0ff */
[----:B------:R-:W-:Y:S01]  /*6790*/  IMAD.SHL.U32 R139, R139, 0x40, RZ ;  /* 0x000000408b8b7824 */ /* 0x000fe200078e00ff */
[----:B------:R-:W-:Y:S01]  /*67a0*/  IADD3 R194, P4, PT, R111, R194, RZ ;  /* 0x000000c26fc27210 */ /* 0x000fe20007f9e0ff */
[C---:B------:R-:W-:Y:S01]  /*67b0*/  IMAD.SHL.U32 R201, R0.reuse, 0x100, RZ ;  /* 0x0000010000c97824 */ /* 0x040fe200078e00ff */
[----:B------:R-:W-:Y:S01]  /*67c0*/  LEA.HI.X R203, R203, UR17, RZ, 0x2, P2 ;  /* 0x00000011cbcb7c11 */ /* 0x000fe200090f14ff */
[----:B------:R-:W-:Y:S01]  /*67d0*/  IMAD.SHL.U32 R0, R0, 0x40, RZ ;  /* 0x0000004000007824 */ /* 0x000fe200078e00ff */
[----:B--2---:R-:W-:Y:S01]  /*67e0*/  IADD3 R210, P2, PT, R210, UR10, RZ ;  /* 0x0000000ad2d27c10 */ /* 0x004fe2000ff5e0ff */
[----:B------:R-:W-:Y:S01]  /*67f0*/  IMAD.SHL.U32 R3, R123, 0x100, RZ ;  /* 0x000001007b037824 */ /* 0x000fe200078e00ff */
[----:B------:R-:W-:Y:S01]  /*6800*/  IADD3 R192, P5, PT, R111, R192, RZ ;  /* 0x000000c06fc07210 */ /* 0x000fe20007fbe0ff */
[----:B------:R-:W-:Y:S01]  /*6810*/  IMAD.SHL.U32 R123, R123, 0x40, RZ ;  /* 0x000000407b7b7824 */ /* 0x000fe200078e00ff */
[----:B------:R-:W-:Y:S01]  /*6820*/  LEA.HI.X R139, R139, UR11, RZ, 0x2, P2 ;  /* 0x0000000b8b8b7c11 */ /* 0x000fe200090f14ff */
[----:B------:R-:W-:Y:S01]  /*6830*/  IMAD.X R195, RZ, RZ, R188, P4 ;  /* 0x000000ffffc37224 */ /* 0x000fe200020e06bc */
[----:B----4-:R-:W-:Y:S01]  /*6840*/  IADD3 R201, P2, PT, R201, UR18, RZ ;  /* 0x00000012c9c97c10 */ /* 0x010fe2000ff5e0ff */
[----:B------:R-:W0:Y:S01]  /*6850*/  LDCU.64 UR14, c[0x0][0x390] ;  /* 0x00007200ff0e77ac */ /* 0x000e220008000a00 */
[----:B------:R-:W-:Y:S01]  /*6860*/  IADD3 R188, P6, PT, R111, R193, RZ ;  /* 0x000000c16fbc7210 */ /* 0x000fe20007fde0ff */
[----:B------:R-:W-:Y:S01]  /*6870*/  IMAD.X R193, RZ, RZ, R186, P5 ;  /* 0x000000ffffc17224 */ /* 0x000fe200028e06ba */
[----:B------:R-:W-:Y:S01]  /*6880*/  LEA.HI.X R0, R0, UR19, RZ, 0x2, P2 ;  /* 0x0000001300007c11 */ /* 0x000fe200090f14ff */
[----:B------:R-:W2:Y:S01]  /*6890*/  LDCU.64 UR16, c[0x0][0x390] ;  /* 0x00007200ff1077ac */ /* 0x000ea20008000a00 */
[----:B-1----:R-:W-:Y:S01]  /*68a0*/  IADD3 R3, P2, PT, R3, UR20, RZ ;  /* 0x0000001403037c10 */ /* 0x002fe2000ff5e0ff */
[----:B------:R-:W-:Y:S01]  /*68b0*/  STG.E desc[UR12][R194.64], R33 ;  /* 0x00000021c2007986 */ /* 0x000fe2000c10190c */
[----:B------:R-:W-:Y:S01]  /*68c0*/  IADD3 R186, P4, PT, R111, R191, RZ ;  /* 0x000000bf6fba7210 */ /* 0x000fe20007f9e0ff */
[----:B------:R-:W1:Y:S01]  /*68d0*/  LDCU.64 UR10, c[0x0][0x390] ;  /* 0x00007200ff0a77ac */ /* 0x000e620008000a00 */
[----:B------:R-:W-:Y:S01]  /*68e0*/  LEA.HI.X R123, R123, UR21, RZ, 0x2, P2 ;  /* 0x000000157b7b7c11 */ /* 0x000fe200090f14ff */
[----:B------:R-:W-:Y:S01]  /*68f0*/  STG.E desc[UR12][R194.64+0x80], R37 ;  /* 0x00008025c2007986 */ /* 0x000fe2000c10190c */
[----:B------:R-:W-:-:S02]  /*6900*/  IADD3 R190, P2, PT, R111, R190, RZ ;  /* 0x000000be6fbe7210 */ /* 0x000fc40007f5e0ff */
[C---:B------:R-:W-:Y:S01]  /*6910*/  LOP3.LUT R200, R164.reuse, 0xa4, RZ, 0xfc, !PT ;  /* 0x000000a4a4c87812 */ /* 0x040fe200078efcff */
[----:B------:R-:W-:Y:S01]  /*6920*/  STG.E desc[UR12][R192.64], R34 ;  /* 0x00000022c0007986 */ /* 0x000fe2000c10190c */
[C---:B------:R-:W-:Y:S01]  /*6930*/  LOP3.LUT R132, R164.reuse, 0xac, RZ, 0xfc, !PT ;  /* 0x000000aca4847812 */ /* 0x040fe200078efcff */
[----:B------:R-:W-:Y:S01]  /*6940*/  IMAD.X R191, RZ, RZ, R184, P2 ;  /* 0x000000ffffbf7224 */ /* 0x000fe200010e06b8 */
[C---:B------:R-:W-:Y:S01]  /*6950*/  IADD3 R184, P5, PT, R111.reuse, R189, RZ ;  /* 0x000000bd6fb87210 */ /* 0x040fe20007fbe0ff */
        /* <DEDUP_REMOVED lines=19> */
[----:B------:R-:W-:Y:S01]  /*6a90*/  LOP3.LUT R121, R164, 0xb4, RZ, 0xfc, !PT ;  /* 0x000000b4a4797812 */ /* 0x000fe200078efcff */
[----:B------:R-:W-:Y:S01]  /*6aa0*/  IMAD.SHL.U32 R212, R200, 0x100, RZ ;  /* 0x00000100c8d47824 */ /* 0x000fe200078e00ff */
[C---:B------:R-:W-:Y:S01]  /*6ab0*/  LOP3.LUT R120, R164.reuse, 0xf8, RZ, 0xfc, !PT ;  /* 0x000000f8a4787812 */ /* 0x040fe200078efcff */
[----:B------:R-:W-:Y:S01]  /*6ac0*/  IMAD.X R167, RZ, RZ, R160, P2 ;  /* 0x000000ffffa77224 */ /* 0x000fe200010e06a0 */
[----:B------:R-:W-:Y:S01]  /*6ad0*/  LOP3.LUT R122, R164, 0xfc, RZ, 0xfc, !PT ;  /* 0x000000fca47a7812 */ /* 0x000fe200078efcff */
[----:B------:R-:W-:Y:S01]  /*6ae0*/  IMAD.SHL.U32 R200, R200, 0x40, RZ ;  /* 0x00000040c8c87824 */ /* 0x000fe200078e00ff */
[C---:B------:R-:W-:Y:S01]  /*6af0*/  IADD3 R164, P6, PT, R111.reuse, R169, RZ ;  /* 0x000000a96fa47210 */ /* 0x040fe20007fde0ff */
[----:B------:R-:W-:Y:S01]  /*6b00*/  IMAD.X R169, RZ, RZ, R162, P5 ;  /* 0x000000ffffa97224 */ /* 0x000fe200028e06a2 */
[C---:B------:R-:W-:Y:S01]  /*6b10*/  IADD3 R162, P4, PT, R111.reuse, R225, RZ ;  /* 0x000000e16fa27210 */ /* 0x040fe20007f9e0ff */
[----:B------:R-:W-:Y:S01]  /*6b20*/  IMAD.SHL.U32 R208, R132, 0x100, RZ ;  /* 0x0000010084d07824 */ /* 0x000fe200078e00ff */
        /* <DEDUP_REMOVED lines=28> */
[----:B---3--:R-:W-:Y:S01]  /*6cf0*/  IADD3 R212, P0, PT, R212, UR8, RZ ;  /* 0x00000008d4d47c10 */ /* 0x008fe2000ff1e0ff */
[----:B------:R-:W-:Y:S01]  /*6d00*/  IMAD.X R149, RZ, RZ, R149, P5 ;  /* 0x000000ffff957224 */ /* 0x000fe200028e0695 */
[C---:B------:R-:W-:Y:S01]  /*6d10*/  IADD3 R204, P5, PT, R111.reuse, R204, RZ ;  /* 0x000000cc6fcc7210 */ /* 0x040fe20007fbe0ff */
[----:B------:R-:W-:Y:S01]  /*6d20*/  IMAD.X R199, RZ, RZ, R199, P6 ;  /* 0x000000ffffc77224 */ /* 0x000fe200030e06c7 */
[C---:B------:R-:W-:Y:S01]  /*6d30*/  IADD3 R222, P4, PT, R111.reuse, R222, RZ ;  /* 0x000000de6fde7210 */ /* 0x040fe20007f9e0ff */
[----:B------:R-:W-:Y:S01]  /*6d40*/  STG.E desc[UR12][R192.64+0x80], R38 ;  /* 0x00008026c0007986 */ /* 0x000fe2000c10190c */
[C---:B------:R-:W-:Y:S01]  /*6d50*/  IADD3 R220, P6, PT, R111.reuse, R220, RZ ;  /* 0x000000dc6fdc7210 */ /* 0x040fe20007fde0ff */
[----:B------:R-:W-:Y:S01]  /*6d60*/  IMAD.X R205, RZ, RZ, R196, P5 ;  /* 0x000000ffffcd7224 */ /* 0x000fe200028e06c4 */
[C---:B------:R-:W-:Y:S01]  /*6d70*/  IADD3 R196, P5, PT, R111.reuse, R217, RZ ;  /* 0x000000d96fc47210 */ /* 0x040fe20007fbe0ff */
[----:B------:R-:W-:Y:S01]  /*6d80*/  IMAD.SHL.U32 R132, R132, 0x40, RZ ;  /* 0x0000004084847824 */ /* 0x000fe200078e00ff */
[----:B------:R-:W-:Y:S01]  /*6d90*/  LEA.HI.X R200, R200, UR9, RZ, 0x2, P0 ;  /* 0x00000009c8c87c11 */ /* 0x000fe200080f14ff */
[----:B------:R-:W-:Y:S01]  /*6da0*/  STG.E desc[UR12][R190.64], R35 ;  /* 0x00000023be007986 */ /* 0x000fe2000c10190c */
[----:B0-----:R-:W-:Y:S01]  /*6db0*/  IADD3 R208, P0, PT, R208, UR14, RZ ;  /* 0x0000000ed0d07c10 */ /* 0x001fe2000ff1e0ff */
[----:B------:R-:W-:Y:S01]  /*6dc0*/  IMAD.X R197, RZ, RZ, R197, P5 ;  /* 0x000000ffffc57224 */ /* 0x000fe200028e06c5 */
[----:B------:R-:W-:Y:S01]  /*6dd0*/  IADD3 R214, P5, PT, R111, R214, RZ ;  /* 0x000000d66fd67210 */ /* 0x000fe20007fbe0ff */
[----:B------:R-:W-:Y:S01]  /*6de0*/  STG.E desc[UR12][R190.64+0x80], R39 ;  /* 0x00008027be007986 */ /* 0x000fe2000c10190c */
[----:B------:R-:W-:Y:S01]  /*6df0*/  IMAD.SHL.U32 R206, R121, 0x100, RZ ;  /* 0x0000010079ce7824 */ /* 0x000fe200078e00ff */
[----:B------:R-:W-:Y:S01]  /*6e00*/  LEA.HI.X R132, R132, UR15, RZ, 0x2, P0 ;  /* 0x0000000f84847c11 */ /* 0x000fe200080f14ff */
[----:B------:R-:W-:Y:S01]  /*6e10*/  IMAD.X R223, RZ, RZ, R215, P4 ;  /* 0x000000ffffdf7224 */ /* 0x000fe200020e06d7 */
[----:B------:R-:W-:Y:S01]  /*6e20*/  STG.E desc[UR12][R188.64], R20 ;  /* 0x00000014bc007986 */ /* 0x000fe2000c10190c */
[C---:B------:R-:W-:Y:S01]  /*6e30*/  IADD3 R218, P4, PT, R111.reuse, R218, RZ ;  /* 0x000000da6fda7210 */ /* 0x040fe20007f9e0ff */
[----:B------:R-:W-:Y:S01]  /*6e40*/  IMAD.X R221, RZ, RZ, R213, P6 ;  /* 0x000000ffffdd7224 */ /* 0x000fe200030e06d5 */
[C---:B------:R-:W-:Y:S01]  /*6e50*/  IADD3 R216, P6, PT, R111.reuse, R216, RZ ;  /* 0x000000d86fd87210 */ /* 0x040fe20007fde0ff */
[----:B------:R-:W-:Y:S01]  /*6e60*/  STG.E desc[UR12][R188.64+0x80], R40 ;  /* 0x00008028bc007986 */ /* 0x000fe2000c10190c */
[----:B------:R-:W-:Y:S01]  /*6e70*/  IMAD.X R215, RZ, RZ, R207, P5 ;  /* 0x000000ffffd77224 */ /* 0x000fe200028e06cf */
[----:B------:R-:W-:Y:S01]  /*6e80*/  IADD3 R210, P5, PT, R111, R210, RZ ;  /* 0x000000d26fd27210 */ /* 0x000fe20007fbe0ff */
[----:B------:R-:W-:Y:S01]  /*6e90*/  IMAD.SHL.U32 R121, R121, 0x40, RZ ;  /* 0x0000004079797824 */ /* 0x000fe200078e00ff */
[----:B------:R-:W-:Y:S01]  /*6ea0*/  STG.E desc[UR12][R186.64], R21 ;  /* 0x00000015ba007986 */ /* 0x000fe2000c10190c */
[----:B--2---:R-:W-:Y:S01]  /*6eb0*/  IADD3 R206, P0, PT, R206, UR16, RZ ;  /* 0x00000010cece7c10 */ /* 0x004fe2000ff1e0ff */
[----:B------:R-:W-:Y:S01]  /*6ec0*/  IMAD.X R219, RZ, RZ, R202, P4 ;  /* 0x000000ffffdb7224 */ /* 0x000fe200020e06ca */
[C---:B------:R-:W-:Y:S01]  /*6ed0*/  IADD3 R202, P4, PT, R111.reuse, R211, RZ ;  /* 0x000000d36fca7210 */ /* 0x040fe20007f9e0ff */
[----:B------:R-:W-:Y:S01]  /*6ee0*/  STG.E desc[UR12][R186.64+0x80], R41 ;  /* 0x00008029ba007986 */ /* 0x000fe2000c10190c */
[----:B------:R-:W-:Y:S01]  /*6ef0*/  IMAD.X R217, RZ, RZ, R209, P6 ;  /* 0x000000ffffd97224 */ /* 0x000fe200030e06d1 */
[----:B------:R-:W-:Y:S01]  /*6f00*/  IADD3 R212, P6, PT, R111, R212, RZ ;  /* 0x000000d46fd47210 */ /* 0x000fe20007fde0ff */
[----:B------:R-:W-:Y:S01]  /*6f10*/  IMAD.X R211, RZ, RZ, R139, P5 ;  /* 0x000000ffffd37224 */ /* 0x000fe200028e068b */
[----:B------:R-:W-:Y:S01]  /*6f20*/  STG.E desc[UR12][R184.64], R22 ;  /* 0x00000016b8007986 */ /* 0x000fe2000c10190c */
[----:B------:R-:W-:Y:S01]  /*6f30*/  LEA.HI.X R121, R121, UR17, RZ, 0x2, P0 ;  /* 0x0000001179797c11 */ /* 0x000fe200080f14ff */
[----:B------:R-:W-:Y:S01]  /*6f40*/  IMAD.X R203, RZ, RZ, R203, P4 ;  /* 0x000000ffffcb7224 */ /* 0x000fe200020e06cb */
[C---:B------:R-:W-:Y:S01]  /*6f50*/  IADD3 R206, P5, PT, R111.reuse, R206, RZ ;  /* 0x000000ce6fce7210 */ /* 0x040fe20007fbe0ff */
[----:B------:R-:W-:Y:S01]  /*6f60*/  STG.E desc[UR12][R184.64+0x80], R42 ;  /* 0x0000802ab8007986 */ /* 0x000fe2000c10190c */
[C---:B------:R-:W-:Y:S01]  /*6f70*/  IADD3 R208, P4, PT, R111.reuse, R208, RZ ;  /* 0x000000d06fd07210 */ /* 0x040fe20007f9e0ff */
[----:B------:R-:W-:Y:S01]  /*6f80*/  IMAD.X R213, RZ, RZ, R200, P6 ;  /* 0x000000ffffd57224 */ /* 0x000fe200030e06c8 */
[C---:B------:R-:W-:Y:S01]  /*6f90*/  IADD3 R200, P6, PT, R111.reuse, R201, RZ ;  /* 0x000000c96fc87210 */ /* 0x040fe20007fde0ff */
[----:B------:R-:W-:Y:S01]  /*6fa0*/  STG.E desc[UR12][R182.64], R23 ;  /* 0x00000017b6007986 */ /* 0x000fe2000c10190c */
[----:B------:R-:W-:Y:S01]  /*6fb0*/  IMAD.X R207, RZ, RZ, R121, P5 ;  /* 0x000000ffffcf7224 */ /* 0x000fe200028e0679 */
[C---:B------:R-:W-:Y:S01]  /*6fc0*/  IADD3 R228, P5, PT, R111.reuse, R117, RZ ;  /* 0x000000756fe47210 */ /* 0x040fe20007fbe0ff */
[----:B------:R-:W-:Y:S01]  /*6fd0*/  IMAD.X R209, RZ, RZ, R132, P4 ;  /* 0x000000ffffd17224 */ /* 0x000fe200020e0684 */
        /* <DEDUP_REMOVED lines=23> */
[----:B------:R-:W0:Y:S01]  /*7150*/  LDCU.64 UR8, c[0x0][0x390] ;  /* 0x00007200ff0877ac */ /* 0x000e220008000a00 */
[----:B------:R-:W-:Y:S01]  /*7160*/  STG.E desc[UR12][R176.64+0x80], R46 ;  /* 0x0000802eb0007986 */ /* 0x000fe2000c10190c */
[----:B------:R-:W-:Y:S01]  /*7170*/  IMAD.X R105, RZ, RZ, R231, P5 ;  /* 0x000000ffff697224 */ /* 0x000fe200028e06e7 */
[C---:B------:R-:W-:Y:S01]  /*7180*/  IADD3 R2, P5, PT, R111.reuse, R2, RZ ;  /* 0x000000026f027210 */ /* 0x040fe20007fbe0ff */
[----:B------:R-:W-:Y:S01]  /*7190*/  IMAD.X R117, RZ, RZ, R107, P2 ;  /* 0x000000ffff757224 */ /* 0x000fe200010e066b */
[----:B------:R-:W-:Y:S01]  /*71a0*/  STG.E desc[UR12][R174.64], R15 ;  /* 0x0000000fae007986 */ /* 0x000fe2000c10190c */
[----:B------:R-:W-:Y:S01]  /*71b0*/  IMAD.X R107, RZ, RZ, R102, P4 ;  /* 0x000000ffff6b7224 */ /* 0x000fe200020e0666 */
[C---:B------:R-:W-:Y:S01]  /*71c0*/  IADD3 R102, P4, PT, R111.reuse, R3, RZ ;  /* 0x000000036f667210 */ /* 0x040fe20007f9e0ff */
[----:B------:R-:W-:Y:S01]  /*71d0*/  IMAD.X R3, RZ, RZ, R133, P5 ;  /* 0x000000ffff037224 */ /* 0x000fe200028e0685 */
[----:B------:R-:W2:Y:S01]  /*71e0*/  LDSM.16.M88.4 R12, [R138] ;  /* 0x000000008a0c783b */ /* 0x000ea20000000200 */
[----:B------:R-:W-:-:S02]  /*71f0*/  IADD3 R112, P2, PT, R111, R112, RZ ;  /* 0x000000706f707210 */ /* 0x000fc40007f5e0ff */
[C---:B------:R-:W-:Y:S01]  /*7200*/  IADD3 R226, P6, PT, R111.reuse, R230, RZ ;  /* 0x000000e66fe27210 */ /* 0x040fe20007fde0ff */
[----:B------:R-:W-:Y:S01]  /*7210*/  STG.E desc[UR12][R174.64+0x80], R47 ;  /* 0x0000802fae007986 */ /* 0x000fe2000c10190c */
[----:B-1----:R-:W-:Y:S01]  /*7220*/  LEA R125, P3, R122, UR10, 0x8 ;  /* 0x0000000a7a7d7c11 */ /* 0x002fe2000f8640ff */
[----:B------:R-:W-:Y:S01]  /*7230*/  IMAD.X R113, RZ, RZ, R103, P2 ;  /* 0x000000ffff717224 */ /* 0x000fe200010e0667 */
[C---:B------:R-:W-:Y:S01]  /*7240*/  IADD3 R230, P2, PT, R111.reuse, R236, RZ ;  /* 0x000000ec6fe67210 */ /* 0x040fe20007f5e0ff */
[----:B------:R-:W-:Y:S01]  /*7250*/  STG.E desc[UR12][R172.64], R28 ;  /* 0x0000001cac007986 */ /* 0x000fe2000c10190c */
[----:B------:R-:W-:Y:S01]  /*7260*/  IMAD.X R103, RZ, RZ, R123, P4 ;  /* 0x000000ffff677224 */ /* 0x000fe200020e067b */
[C---:B0-----:R-:W-:Y:S01]  /*7270*/  LEA R124, P0, R120.reuse, UR8, 0x8 ;  /* 0x00000008787c7c11 */ /* 0x041fe2000f8040ff */
[----:B------:R-:W-:Y:S01]  /*7280*/  IMAD.SHL.U32 R120, R120, 0x40, RZ ;  /* 0x0000004078787824 */ /* 0x000fe200078e00ff */
[----:B------:R-:W-:Y:S01]  /*7290*/  STG.E desc[UR12][R172.64+0x80], R48 ;  /* 0x00008030ac007986 */ /* 0x000fe2000c10190c */
[----:B------:R-:W-:Y:S01]  /*72a0*/  IMAD.SHL.U32 R122, R122, 0x40, RZ ;  /* 0x000000407a7a7824 */ /* 0x000fe200078e00ff */
[C---:B------:R-:W-:Y:S01]  /*72b0*/  IADD3 R240, P4, PT, R111.reuse, R240, RZ ;  /* 0x000000f06ff07210 */ /* 0x040fe20007f9e0ff */
[----:B------:R-:W-:Y:S01]  /*72c0*/  IMAD.X R227, RZ, RZ, R227, P6 ;  /* 0x000000ffffe37224 */ /* 0x000fe200030e06e3 */
[----:B------:R-:W-:Y:S01]  /*72d0*/  STG.E desc[UR12][R170.64], R29 ;  /* 0x0000001daa007986 */ /* 0x000fe2000c10190c */
[C---:B------:R-:W-:Y:S01]  /*72e0*/  IADD3 R110, P6, PT, R111.reuse, R238, RZ ;  /* 0x000000ee6f6e7210 */ /* 0x040fe20007fde0ff */
[----:B------:R-:W-:Y:S01]  /*72f0*/  IMAD.X R231, RZ, RZ, R235, P2 ;  /* 0x000000ffffe77224 */ /* 0x000fe200010e06eb */
[C---:B------:R-:W-:Y:S01]  /*7300*/  IADD3 R124, P2, PT, R111.reuse, R124, RZ ;  /* 0x0000007c6f7c7210 */ /* 0x040fe20007f5e0ff */
[----:B------:R-:W-:Y:S01]  /*7310*/  STG.E desc[UR12][R170.64+0x80], R49 ;  /* 0x00008031aa007986 */ /* 0x000fe2000c10190c */
[----:B------:R-:W-:Y:S01]  /*7320*/  LEA.HI.X R120, R120, UR9, RZ, 0x2, P0 ;  /* 0x0000000978787c11 */ /* 0x000fe200080f14ff */
[----:B------:R-:W-:Y:S01]  /*7330*/  IMAD.X R241, RZ, RZ, R239, P4 ;  /* 0x000000fffff17224 */ /* 0x000fe200020e06ef */
[----:B------:R-:W-:Y:S01]  /*7340*/  IADD3 R132, P5, PT, R111, R125, RZ ;  /* 0x0000007d6f847210 */ /* 0x000fe20007fbe0ff */
[----:B------:R-:W-:Y:S01]  /*7350*/  STG.E desc[UR12][R168.64], R30 ;  /* 0x0000001ea8007986 */ /* 0x000fe2000c10190c */
[----:B------:R-:W-:Y:S01]  /*7360*/  LEA.HI.X R122, R122, UR11, RZ, 0x2, P3 ;  /* 0x0000000b7a7a7c11 */ /* 0x000fe200098f14ff */
[----:B------:R-:W-:-:S02]  /*7370*/  IMAD.X R111, RZ, RZ, R237, P6 ;  /* 0x000000ffff6f7224 */ /* 0x000fc400030e06ed */
[----:B------:R-:W-:Y:S01]  /*7380*/  STG.E desc[UR12][R168.64+0x80], R50 ;  /* 0x00008032a8007986 */ /* 0x000fe2000c10190c */
[----:B------:R-:W-:Y:S02]  /*7390*/  IMAD.X R125, RZ, RZ, R120, P2 ;  /* 0x000000ffff7d7224 */ /* 0x000fe400010e0678 */
[----:B------:R-:W-:Y:S01]  /*73a0*/  IMAD.X R133, RZ, RZ, R122, P5 ;  /* 0x000000ffff857224 */ /* 0x000fe200028e067a */
[----:B------:R-:W-:Y:S04]  /*73b0*/  STG.E desc[UR12][R166.64], R31 ;  /* 0x0000001fa6007986 */ /* 0x000fe8000c10190c */
        /* <DEDUP_REMOVED lines=11> */
[----:B------:R-:W0:Y:S04]  /*7470*/  LDSM.16.M88.4 R20, [R138+0x100] ;  /* 0x000100008a14783b */ /* 0x000e280000000200 */
        /* <DEDUP_REMOVED lines=8> */
[----:B------:R-:W1:Y:S04]  /*7500*/  LDSM.16.M88.4 R16, [R138+0x200] ;  /* 0x000200008a10783b */ /* 0x000e680000000200 */
        /* <DEDUP_REMOVED lines=8> */
[----:B------:R-:W3:Y:S04]  /*7590*/  LDSM.16.M88.4 R8, [R138+0x300] ;  /* 0x000300008a08783b */ /* 0x000ee80000000200 */
[----:B------:R-:W-:Y:S04]  /*75a0*/  STG.E desc[UR12][R142.64], R5 ;  /* 0x000000058e007986 */ /* 0x000fe8000c10190c */
[----:B------:R-:W-:Y:S04]  /*75b0*/  STG.E desc[UR12][R142.64+0x80], R65 ;  /* 0x000080418e007986 */ /* 0x000fe8000c10190c */
[----:B------:R-:W-:Y:S04]  /*75c0*/  STG.E desc[UR12][R148.64], R6 ;  /* 0x0000000694007986 */ /* 0x000fe8000c10190c */
[----:B------:R-:W-:Y:S04]  /*75d0*/  STG.E desc[UR12][R148.64+0x80], R66 ;  /* 0x0000804294007986 */ /* 0x000fe8000c10190c */
[----:B------:R-:W-:Y:S04]  /*75e0*/  STG.E desc[UR12][R2.64], R7 ;  /* 0x0000000702007986 */ /* 0x000fe8000c10190c */
[----:B------:R-:W4:Y:S04]  /*75f0*/  LDSM.16.M88.4 R4, [R138+0x400] ;  /* 0x000400008a04783b */ /* 0x000f280000000200 */
[----:B------:R-:W-:Y:S04]  /*7600*/  STG.E desc[UR12][R2.64+0x80], R67 ;  /* 0x0000804302007986 */ /* 0x000fe8000c10190c */
[----:B------:R-:W-:Y:S04]  /*7610*/  STG.E desc[UR12][R198.64], R96 ;  /* 0x00000060c6007986 */ /* 0x000fe8000c10190c */
[----:B--2---:R-:W-:Y:S04]  /*7620*/  STG.E desc[UR12][R198.64+0x80], R12 ;  /* 0x0000800cc6007986 */ /* 0x004fe8000c10190c */
[----:B------:R-:W2:Y:S04]  /*7630*/  LDSM.16.M88.4 R24, [R138+0x500] ;  /* 0x000500008a18783b */ /* 0x000ea80000000200 */
[----:B------:R-:W-:Y:S04]  /*7640*/  STG.E desc[UR12][R204.64], R97 ;  /* 0x00000061cc007986 */ /* 0x000fe8000c10190c */
[----:B------:R-:W-:Y:S04]  /*7650*/  STG.E desc[UR12][R204.64+0x80], R13 ;  /* 0x0000800dcc007986 */ /* 0x000fe8000c10190c */
[----:B------:R-:W-:Y:S04]  /*7660*/  STG.E desc[UR12][R222.64], R98 ;  /* 0x00000062de007986 */ /* 0x000fe8000c10190c */
[----:B------:R-:W-:Y:S04]  /*7670*/  STG.E desc[UR12][R222.64+0x80], R14 ;  /* 0x0000800ede007986 */ /* 0x000fe8000c10190c */
[----:B------:R-:W-:Y:S04]  /*7680*/  STG.E desc[UR12][R220.64+0x80], R15 ;  /* 0x0000800fdc007986 */ /* 0x000fe8000c10190c */
[----:B------:R-:W5:Y:S04]  /*7690*/  LDSM.16.M88.4 R12, [R138+0x600] ;  /* 0x000600008a0c783b */ /* 0x000f680000000200 */
[----:B------:R-:W1:Y:S04]  /*76a0*/  LDSM.16.M88.4 R136, [R138+0x700] ;  /* 0x000700008a88783b */ /* 0x000e680000000200 */
[----:B------:R1:W-:Y:S04]  /*76b0*/  STG.E desc[UR12][R220.64], R99 ;  /* 0x00000063dc007986 */ /* 0x0003e8000c10190c */
[----:B------:R1:W-:Y:S04]  /*76c0*/  STG.E desc[UR12][R196.64], R88 ;  /* 0x00000058c4007986 */ /* 0x0003e8000c10190c */
[----:B0-----:R0:W-:Y:S04]  /*76d0*/  STG.E desc[UR12][R196.64+0x80], R20 ;  /* 0x00008014c4007986 */ /* 0x0011e8000c10190c */
[----:B------:R0:W-:Y:S04]  /*76e0*/  STG.E desc[UR12][R218.64], R89 ;  /* 0x00000059da007986 */ /* 0x0001e8000c10190c */
[----:B------:R0:W-:Y:S04]  /*76f0*/  STG.E desc[UR12][R218.64+0x80], R21 ;  /* 0x00008015da007986 */ /* 0x0001e8000c10190c */
[----:B------:R0:W-:Y:S04]  /*7700*/  STG.E desc[UR12][R216.64], R90 ;  /* 0x0000005ad8007986 */ /* 0x0001e8000c10190c */
[----:B------:R0:W-:Y:S04]  /*7710*/  STG.E desc[UR12][R216.64+0x80], R22 ;  /* 0x00008016d8007986 */ /* 0x0001e8000c10190c */
[----:B------:R0:W-:Y:S04]  /*7720*/  STG.E desc[UR12][R214.64], R91 ;  /* 0x0000005bd6007986 */ /* 0x0001e8000c10190c */
[----:B------:R0:W-:Y:S04]  /*7730*/  STG.E desc[UR12][R214.64+0x80], R23 ;  /* 0x00008017d6007986 */ /* 0x0001e8000c10190c */
[----:B------:R0:W-:Y:S04]  /*7740*/  STG.E desc[UR12][R202.64], R80 ;  /* 0x00000050ca007986 */ /* 0x0001e8000c10190c */
[----:B-1----:R0:W-:Y:S04]  /*7750*/  STG.E desc[UR12][R202.64+0x80], R16 ;  /* 0x00008010ca007986 */ /* 0x0021e8000c10190c */
[----:B------:R0:W-:Y:S04]  /*7760*/  STG.E desc[UR12][R212.64], R81 ;  /* 0x00000051d4007986 */ /* 0x0001e8000c10190c */
[----:B------:R0:W-:Y:S04]  /*7770*/  STG.E desc[UR12][R212.64+0x80], R17 ;  /* 0x00008011d4007986 */ /* 0x0001e8000c10190c */
[----:B------:R0:W-:Y:S04]  /*7780*/  STG.E desc[UR12][R210.64], R82 ;  /* 0x00000052d2007986 */ /* 0x0001e8000c10190c */
[----:B------:R0:W-:Y:S04]  /*7790*/  STG.E desc[UR12][R210.64+0x80], R18 ;  /* 0x00008012d2007986 */ /* 0x0001e8000c10190c */
[----:B------:R0:W-:Y:S04]  /*77a0*/  STG.E desc[UR12][R208.64], R83 ;  /* 0x00000053d0007986 */ /* 0x0001e8000c10190c */
[----:B------:R0:W-:Y:S04]  /*77b0*/  STG.E desc[UR12][R208.64+0x80], R19 ;  /* 0x00008013d0007986 */ /* 0x0001e8000c10190c */
[----:B------:R0:W-:Y:S04]  /*77c0*/  STG.E desc[UR12][R200.64], R72 ;  /* 0x00000048c8007986 */ /* 0x0001e8000c10190c */
[----:B---3--:R0:W-:Y:S04]  /*77d0*/  STG.E desc[UR12][R200.64+0x80], R8 ;  /* 0x00008008c8007986 */ /* 0x0081e8000c10190c */
[----:B------:R0:W-:Y:S04]  /*77e0*/  STG.E desc[UR12][R206.64], R73 ;  /* 0x00000049ce007986 */ /* 0x0001e8000c10190c */
[----:B------:R0:W-:Y:S04]  /*77f0*/  STG.E desc[UR12][R206.64+0x80], R9 ;  /* 0x00008009ce007986 */ /* 0x0001e8000c10190c */
[----:B------:R0:W-:Y:S04]  /*7800*/  STG.E desc[UR12][R102.64], R74 ;  /* 0x0000004a66007986 */ /* 0x0001e8000c10190c */
[----:B------:R0:W-:Y:S04]  /*7810*/  STG.E desc[UR12][R102.64+0x80], R10 ;  /* 0x0000800a66007986 */ /* 0x0001e8000c10190c */
[----:B------:R0:W-:Y:S04]  /*7820*/  STG.E desc[UR12][R100.64], R75 ;  /* 0x0000004b64007986 */ /* 0x0001e8000c10190c */
[----:B------:R0:W-:Y:S04]  /*7830*/  STG.E desc[UR12][R100.64+0x80], R11 ;  /* 0x0000800b64007986 */ /* 0x0001e8000c10190c */
[----:B------:R0:W-:Y:S04]  /*7840*/  STG.E desc[UR12][R224.64], R92 ;  /* 0x0000005ce0007986 */ /* 0x0001e8000c10190c */
[----:B----4-:R0:W-:Y:S04]  /*7850*/  STG.E desc[UR12][R224.64+0x80], R4 ;  /* 0x00008004e0007986 */ /* 0x0101e8000c10190c */
[----:B------:R0:W-:Y:S04]  /*7860*/  STG.E desc[UR12][R118.64], R93 ;  /* 0x0000005d76007986 */ /* 0x0001e8000c10190c */
[----:B------:R0:W-:Y:S04]  /*7870*/  STG.E desc[UR12][R118.64+0x80], R5 ;  /* 0x0000800576007986 */ /* 0x0001e8000c10190c */
[----:B------:R0:W-:Y:S04]  /*7880*/  STG.E desc[UR12][R228.64], R94 ;  /* 0x0000005ee4007986 */ /* 0x0001e8000c10190c */
[----:B------:R0:W-:Y:S04]  /*7890*/  STG.E desc[UR12][R228.64+0x80], R6 ;  /* 0x00008006e4007986 */ /* 0x0001e8000c10190c */
[----:B------:R0:W-:Y:S04]  /*78a0*/  STG.E desc[UR12][R116.64], R95 ;  /* 0x0000005f74007986 */ /* 0x0001e8000c10190c */
[----:B------:R0:W-:Y:S04]  /*78b0*/  STG.E desc[UR12][R116.64+0x80], R7 ;  /* 0x0000800774007986 */ /* 0x0001e8000c10190c */
[----:B------:R0:W-:Y:S04]  /*78c0*/  STG.E desc[UR12][R232.64], R84 ;  /* 0x00000054e8007986 */ /* 0x0001e8000c10190c */
[----:B--2---:R0:W-:Y:S04]  /*78d0*/  STG.E desc[UR12][R232.64+0x80], R24 ;  /* 0x00008018e8007986 */ /* 0x0041e8000c10190c */
[----:B------:R0:W-:Y:S04]  /*78e0*/  STG.E desc[UR12][R114.64], R85 ;  /* 0x0000005572007986 */ /* 0x0001e8000c10190c */
[----:B------:R0:W-:Y:S04]  /*78f0*/  STG.E desc[UR12][R114.64+0x80], R25 ;  /* 0x0000801972007986 */ /* 0x0001e8000c10190c */
[----:B------:R0:W-:Y:S04]  /*7900*/  STG.E desc[UR12][R108.64], R86 ;  /* 0x000000566c007986 */ /* 0x0001e8000c10190c */
[----:B------:R0:W-:Y:S04]  /*7910*/  STG.E desc[UR12][R108.64+0x80], R26 ;  /* 0x0000801a6c007986 */ /* 0x0001e8000c10190c */
[----:B------:R0:W-:Y:S04]  /*7920*/  STG.E desc[UR12][R112.64], R87 ;  /* 0x0000005770007986 */ /* 0x0001e8000c10190c */
[----:B------:R0:W-:Y:S04]  /*7930*/  STG.E desc[UR12][R112.64+0x80], R27 ;  /* 0x0000801b70007986 */ /* 0x0001e8000c10190c */
[----:B------:R0:W-:Y:S04]  /*7940*/  STG.E desc[UR12][R106.64], R76 ;  /* 0x0000004c6a007986 */ /* 0x0001e8000c10190c */
[----:B-----5:R0:W-:Y:S04]  /*7950*/  STG.E desc[UR12][R106.64+0x80], R12 ;  /* 0x0000800c6a007986 */ /* 0x0201e8000c10190c */
[----:B------:R0:W-:Y:S04]  /*7960*/  STG.E desc[UR12][R226.64], R77 ;  /* 0x0000004de2007986 */ /* 0x0001e8000c10190c */
        /* <DEDUP_REMOVED lines=12> */
[----:B------:R0:W-:Y:S01]  /*7a30*/  STG.E desc[UR12][R132.64+0x80], R139 ;  /* 0x0000808b84007986 */ /* 0x0001e2000c10190c */
[----:B------:R-:W-:Y:S06]  /*7a40*/  BAR.SYNC.DEFER_BLOCKING 0x0 ;  /* 0x0000000000007b1d */ /* 0x000fec0000010000 */
[----:B------:R-:W-:Y:S05]  /*7a50*/  @P1 BRA `(.L_x_8) ;  /* 0x00000000009c1947 */ /* 0x000fea0003800000 */
[----:B------:R-:W-:Y:S01]  /*7a60*/  NOP ;  /* 0x0000000000007918 */ /* 0x000fe20000000000 */
[----:B------:R-:W-:Y:S01]  /*7a70*/  UMOV UR5, 0x50 ;  /* 0x0000005000057882 */ /* 0x000fe20000000000 */
[----:B------:R-:W-:Y:S01]  /*7a80*/  IMAD.U32 R0, RZ, RZ, UR7 ;  /* 0x00000007ff007e24 */ /* 0x000fe2000f8e00ff */
[----:B------:R-:W-:Y:S01]  /*7a90*/  ULEA UR6, UR4, UR5, 0x18 ;  /* 0x0000000504067291 */ /* 0x000fe2000f8ec0ff */
[----:B------:R-:W-:Y:S02]  /*7aa0*/  IMAD.MOV.U32 R3, RZ, RZ, 0xf ;  /* 0x0000000fff037424 */ /* 0x000fe400078e00ff */
[----:B0-----:R-:W-:Y:S01]  /*7ab0*/  IMAD.MOV.U32 R7, RZ, RZ, 0x1 ;  /* 0x00000001ff077424 */ /* 0x001fe200078e00ff */
[----:B------:R-:W-:-:S04]  /*7ac0*/  LOP3.LUT R0, R0, 0xffff, RZ, 0xc0, !PT ;  /* 0x0000ffff00007812 */ /* 0x000fc800078ec0ff */
[----:B------:R-:W-:Y:S01]  /*7ad0*/  SHF.R.U32.HI R0, RZ, 0x5, R0 ;  /* 0x00000005ff007819 */ /* 0x000fe20000011600 */
[----:B------:R-:W0:Y:S04]  /*7ae0*/  LDS R5, [UR6] ;  /* 0x00000006ff057984 */ /* 0x000e280008000800 */
[----:B------:R-:W-:Y:S01]  /*7af0*/  VIADD R2, R0, 0x10 ;  /* 0x0000001000027836 */ /* 0x000fe20000000000 */
[----:B------:R-:W-:-:S04]  /*7b00*/  SHF.L.U32 R0, R3, R0, RZ ;  /* 0x0000000003007219 */ /* 0x000fc800000006ff */
[----:B------:R-:W-:-:S04]  /*7b10*/  SHF.L.U32 R3, R7, R2, RZ ;  /* 0x0000000207037219 */ /* 0x000fc800000006ff */
[----:B------:R-:W-:-:S04]  /*7b20*/  LOP3.LUT R0, R3, R0, RZ, 0xfc, !PT ;  /* 0x0000000003007212 */ /* 0x000fc800078efcff */
[C---:B------:R-:W-:Y:S02]  /*7b30*/  LOP3.LUT R2, R0.reuse, 0xffff, RZ, 0xc0, !PT ;  /* 0x0000ffff00027812 */ /* 0x040fe400078ec0ff */
[----:B0-----:R-:W-:-:S04]  /*7b40*/  LOP3.LUT R3, R0, 0xffff, R5, 0x80, !PT ;  /* 0x0000ffff00037812 */ /* 0x001fc800078e8005 */
[----:B------:R-:W-:-:S13]  /*7b50*/  ISETP.NE.AND P0, PT, R3, R2, PT ;  /* 0x000000020300720c */ /* 0x000fda0003f05270 */
[----:B------:R-:W-:Y:S05]  /*7b60*/  @P0 BRA `(.L_x_9) ;  /* 0x0000000000500947 */ /* 0x000fea0003800000 */
[----:B------:R-:W-:Y:S02]  /*7b70*/  SHF.R.U32.HI R5, RZ, 0x10, R5 ;  /* 0x00000010ff057819 */ /* 0x000fe40000011605 */
[----:B------:R-:W-:-:S04]  /*7b80*/  SHF.R.U32.HI R2, RZ, 0x10, R0 ;  /* 0x00000010ff027819 */ /* 0x000fc80000011600 */
[----:B------:R-:W-:-:S04]  /*7b90*/  LOP3.LUT R5, R5, R2, RZ, 0xc0, !PT ;  /* 0x0000000205057212 */ /* 0x000fc800078ec0ff */
[----:B------:R-:W-:-:S13]  /*7ba0*/  ISETP.NE.AND P0, PT, R5, R2, PT ;  /* 0x000000020500720c */ /* 0x000fda0003f05270 */
[----:B------:R-:W-:Y:S05]  /*7bb0*/  @P0 BRA `(.L_x_10) ;  /* 0x0000000000300947 */ /* 0x000fea0003800000 */
[----:B------:R-:W-:Y:S01]  /*7bc0*/  R2UR UR4, R0 ;  /* 0x00000000000472ca */ /* 0x000fe200000e0000 */
[----:B------:R-:W-:Y:S01]  /*7bd0*/  VOTEU.ANY UR5, UPT, PT ;  /* 0x0000000000057886 */ /* 0x000fe200038e0100 */
[----:B------:R-:W0:Y:S01]  /*7be0*/  S2R R0, SR_LANEID ;  /* 0x0000000000007919 */ /* 0x000e220000000000 */
[----:B------:R-:W-:-:S10]  /*7bf0*/  UFLO.U32 UR5, UR5 ;  /* 0x00000005000572bd */ /* 0x000fd400080e0000 */
[----:B------:R-:W-:-:S06]  /*7c00*/  ULOP3.LUT UR4, URZ, UR4, URZ, 0x33, !UPT ;  /* 0x00000004ff047292 */ /* 0x000fcc000f8e33ff */
[----:B------:R-:W-:-:S04]  /*7c10*/  IMAD.U32 R2, RZ, RZ, UR4 ;  /* 0x00000004ff027e24 */ /* 0x000fc8000f8e00ff */
[----:B------:R-:W1:Y:S02]  /*7c20*/  REDUX UR7, R2 ;  /* 0x00000000020773c4 */ /* 0x000e640000000000 */
[----:B------:R2:W-:Y:S01]  /*7c30*/  UTCATOMSWS.AND URZ, UR4 ;  /* 0x0000000400ff79e3 */ /* 0x0005e20008000000 */
[----:B0-----:R-:W-:Y:S01]  /*7c40*/  ISETP.EQ.U32.AND P0, PT, R0, UR5, PT ;  /* 0x0000000500007c0c */ /* 0x001fe2000bf02070 */
[----:B-1----:R-:W-:-:S12]  /*7c50*/  IMAD.U32 R0, RZ, RZ, UR7 ;  /* 0x00000007ff007e24 */ /* 0x002fd8000f8e00ff */
[----:B------:R2:W-:Y:S01]  /*7c60*/  @P0 ATOMS.AND RZ, [UR6], R0 ;  /* 0x00000000ffff098c */ /* 0x0005e2000a800006 */
[----:B------:R-:W-:Y:S05]  /*7c70*/  BRA `(.L_x_8) ;  /* 0x0000000000147947 */ /* 0x000fea0003800000 */
.L_x_10:
[----:B------:R-:W-:-:S07]  /*7c80*/  MOV R2, 0x7ca0 ;  /* 0x00007ca000027802 */ /* 0x000fce0000000f00 */
[----:B------:R-:W-:Y:S05]  /*7c90*/  CALL.REL.NOINC `($__internal_0_$__cuda_sm10x_tcgen05_guardrail_trap_col_being_dealloced_not_returned_by_alloc) ;  /* 0x0000000000207944 */ /* 0x000fea0003c00000 */
[----:B------:R-:W-:Y:S05]  /*7ca0*/  BRA `(.L_x_8) ;  /* 0x0000000000087947 */ /* 0x000fea0003800000 */
.L_x_9:
[----:B------:R-:W-:-:S07]  /*7cb0*/  MOV R2, 0x7cd0 ;  /* 0x00007cd000027802 */ /* 0x000fce0000000f00 */
[----:B------:R-:W-:Y:S05]  /*7cc0*/  CALL.REL.NOINC `($__internal_2_$__cuda_sm10x_tcgen05_guardrail_trap_unallocated_columns_being_dealloced) ;  /* 0x00000000002c7944 */ /* 0x000fea0003c00000 */
.L_x_8:
[----:B------:R-:W-:Y:S01]  /*7cd0*/  NOP ;  /* 0x0000000000007918 */ /* 0x000fe20000000000 */
[----:B--2---:R-:W-:Y:S05]  /*7ce0*/  EXIT ;  /* 0x000000000000794d */ /* 0x004fea0003800000 */
.L_x_7:
[----:B------:R-:W0:Y:S02]  /*7cf0*/  SYNCS.PHASECHK.TRANS64.TRYWAIT P0, [UR5+0x14000], RZ ;  /* 0x014000ffff0075a7 */ /* 0x000e240008001105 */
[----:B0-----:R-:W-:Y:S05]  /*7d00*/  @!P0 BRA `(.L_x_7) ;  /* 0xfffffffc00f88947 */ /* 0x001fea000383ffff */
[----:B------:R-:W-:Y:S05]  /*7d10*/  BRA `(.L_x_11) ;  /* 0xffffffd400847947 */ /* 0x000fea000383ffff */
        .weak           $__internal_0_$__cuda_sm10x_tcgen05_guardrail_trap_col_being_dealloced_not_returned_by_alloc
        .type           $__internal_0_$__cuda_sm10x_tcgen05_guardrail_trap_col_being_dealloced_not_returned_by_alloc,@function
        .size           $__internal_0_$__cuda_sm10x_tcgen05_guardrail_trap_col_being_dealloced_not_returned_by_alloc,($__internal_1_$__cuda_sm10x_tcgen05_guardrail_trap_phase_invalid_during_alloc - $__internal_0_$__cuda_sm10x_tcgen05_guardrail_trap_col_being_dealloced_not_returned_by_alloc)
$__internal_0_$__cuda_sm10x_tcgen05_guardrail_trap_col_being_dealloced_not_returned_by_alloc:
[----:B------:R-:W-:Y:S05]  /*7d20*/  BPT.TRAP 0x1 ;  /* 0x000000040000795c */ /* 0x000fea0000300000 */
[----:B------:R-:W-:-:S04]  /*7d30*/  IMAD.MOV.U32 R3, RZ, RZ, 0x0 ;  /* 0x00000000ff037424 */ /* 0x000fc800078e00ff */
[----:B------:R-:W-:Y:S05]  /*7d40*/  RET.REL.NODEC R2 `(gluon_mma) ;  /* 0xffffff8002ac7950 */ /* 0x000fea0003c3ffff */
        .weak           $__internal_1_$__cuda_sm10x_tcgen05_guardrail_trap_phase_invalid_during_alloc
        .type           $__internal_1_$__cuda_sm10x_tcgen05_guardrail_trap_phase_invalid_during_alloc,@function
        .size           $__internal_1_$__cuda_sm10x_tcgen05_guardrail_trap_phase_invalid_during_alloc,($__internal_2_$__cuda_sm10x_tcgen05_guardrail_trap_unallocated_columns_being_dealloced - $__internal_1_$__cuda_sm10x_tcgen05_guardrail_trap_phase_invalid_during_alloc)
$__internal_1_$__cuda_sm10x_tcgen05_guardrail_trap_phase_invalid_during_alloc:
[----:B------:R-:W-:Y:S05]  /*7d50*/  BPT.TRAP 0x1 ;  /* 0x000000040000795c */ /* 0x000fea0000300000 */
[----:B------:R-:W-:-:S04]  /*7d60*/  IMAD.MOV.U32 R3, RZ, RZ, 0x0 ;  /* 0x00000000ff037424 */ /* 0x000fc800078e00ff */
[----:B------:R-:W-:Y:S05]  /*7d70*/  RET.REL.NODEC R2 `(gluon_mma) ;  /* 0xffffff8002a07950 */ /* 0x000fea0003c3ffff */
        .weak           $__internal_2_$__cuda_sm10x_tcgen05_guardrail_trap_unallocated_columns_being_dealloced
        .type           $__internal_2_$__cuda_sm10x_tcgen05_guardrail_trap_unallocated_columns_being_dealloced,@function
        .size           $__internal_2_$__cuda_sm10x_tcgen05_guardrail_trap_unallocated_columns_being_dealloced,(.L_x_15 - $__internal_2_$__cuda_sm10x_tcgen05_guardrail_trap_unallocated_columns_being_dealloced)
$__internal_2_$__cuda_sm10x_tcgen05_guardrail_trap_unallocated_columns_being_dealloced:
[----:B------:R-:W-:Y:S05]  /*7d80*/  BPT.TRAP 0x1 ;  /* 0x000000040000795c */ /* 0x000fea0000300000 */
[----:B------:R-:W-:-:S04]  /*7d90*/  IMAD.MOV.U32 R3, RZ, RZ, 0x0 ;  /* 0x00000000ff037424 */ /* 0x000fc800078e00ff */
[----:B------:R-:W-:Y:S05]  /*7da0*/  RET.REL.NODEC R2 `(gluon_mma) ;  /* 0xffffff8002947950 */ /* 0x000fea0003c3ffff */
.L_x_12:
[----:B------:R-:W-:-:S00]  /*7db0*/  BRA `(.L_x_12) ;  /* 0xfffffffc00fc7947 */ /* 0x000fc0000383ffff */
[----:B------:R-:W-:-:S00]  /*7dc0*/  NOP ;  /* 0x0000000000007918 */ /* 0x000fc00000000000 */
        /* <DEDUP_REMOVED lines=11> */
.L_x_15:


//--------------------- .nv.shared.gluon_mma      --------------------------
	.section	.nv.shared.gluon_mma,"aw",@nobits
	.sectionflags	@""
	.align	16
	.zero		1024


//--------------------- .nv.shared.reserved.0     --------------------------
	.section	.nv.shared.reserved.0,"aw",@nobits
	.align	8
	.weak		__nv_reservedSMEM_offset_0_alias
	.size		__nv_reservedSMEM_offset_0_alias, 0, 64
	.other		__nv_reservedSMEM_offset_0_alias,@"STO_CUDA_RESERVED_SHARED STV_DEFAULT"
__nv_reservedSMEM_offset_0_alias:
	.zero		0
.nv.shared.reserved.0:
	.zero		64
	.weak		__nv_reservedSMEM_allocation_phase
	.type		__nv_reservedSMEM_allocation_phase,@object
	.size		__nv_reservedSMEM_allocation_phase,(.L_0 - __nv_reservedSMEM_allocation_phase)
__nv_reservedSMEM_allocation_phase:
	.zero		1
.L_0:
	.zero		7
	.weak		__nv_reservedSMEM_devtool_atexit_pc
	.type		__nv_reservedSMEM_devtool_atexit_pc,@object
	.size		__nv_reservedSMEM_devtool_atexit_pc,(__nv_reservedSMEM_allocation_mask - __nv_reservedSMEM_devtool_atexit_pc)
__nv_reservedSMEM_devtool_atexit_pc:
	.zero		8
	.weak		__nv_reservedSMEM_allocation_mask
	.type		__nv_reservedSMEM_allocation_mask,@object
	.size		__nv_reservedSMEM_allocation_mask,(.L_2 - __nv_reservedSMEM_allocation_mask)
__nv_reservedSMEM_allocation_mask:
	.zero		4
.L_2:


//--------------------- .nv.constant0.gluon_mma   --------------------------
	.section	.nv.constant0.gluon_mma,"a",@progbits
	.sectionflags	@""
	.align	4
.nv.constant0.gluon_mma:
	.zero		936


//--------------------- SYMBOLS --------------------------

	.type		.nv.reservedSmem.offset0,@object
	.size		.nv.reservedSmem.offset0,0x4
	.type		.nv.reservedSmem.cap,@object
	.size		.nv.reservedSmem.cap,0x4
